//
// Generated by NVIDIA NVVM Compiler
//
// Compiler Build ID: CL-36424714
// Cuda compilation tools, release 13.0, V13.0.88
// Based on NVVM 20.0.0
//

.version 9.0
.target sm_100
.address_size 64

	// .globl	_Z16matmul_vectorizePfS_S_iii
// _ZZ16matmul_vectorizePfS_S_iiiE7sharedA has been demoted
// _ZZ16matmul_vectorizePfS_S_iiiE7sharedB has been demoted

.visible .entry _Z16matmul_vectorizePfS_S_iii(
	.param .u64 .ptr .align 1 _Z16matmul_vectorizePfS_S_iii_param_0,
	.param .u64 .ptr .align 1 _Z16matmul_vectorizePfS_S_iii_param_1,
	.param .u64 .ptr .align 1 _Z16matmul_vectorizePfS_S_iii_param_2,
	.param .u32 _Z16matmul_vectorizePfS_S_iii_param_3,
	.param .u32 _Z16matmul_vectorizePfS_S_iii_param_4,
	.param .u32 _Z16matmul_vectorizePfS_S_iii_param_5
)
{
	.reg .pred 	%p<3>;
	.reg .b32 	%r<42>;
	.reg .b32 	%f<1635>;
	.reg .b64 	%rd<33>;
	// demoted variable
	.shared .align 4 .b8 _ZZ16matmul_vectorizePfS_S_iiiE7sharedA[16384];
	// demoted variable
	.shared .align 4 .b8 _ZZ16matmul_vectorizePfS_S_iiiE7sharedB[16384];
	ld.param.u64 	%rd8, [_Z16matmul_vectorizePfS_S_iii_param_0];
	ld.param.u64 	%rd6, [_Z16matmul_vectorizePfS_S_iii_param_1];
	ld.param.u32 	%r20, [_Z16matmul_vectorizePfS_S_iii_param_4];
	ld.param.u32 	%r21, [_Z16matmul_vectorizePfS_S_iii_param_5];
	cvta.to.global.u64 	%rd1, %rd8;
	mov.u32 	%r22, %ctaid.x;
	mov.u32 	%r23, %ctaid.y;
	mov.u32 	%r24, %tid.x;
	mov.u32 	%r1, %tid.y;
	shl.b32 	%r2, %r1, 2;
	shl.b32 	%r3, %r24, 2;
	shl.b32 	%r25, %r23, 6;
	add.s32 	%r4, %r25, %r2;
	shl.b32 	%r5, %r22, 6;
	setp.lt.u32 	%p1, %r21, 64;
	mov.f32 	%f1619, 0f00000000;
	mov.f32 	%f1620, %f1619;
	mov.f32 	%f1621, %f1619;
	mov.f32 	%f1622, %f1619;
	mov.f32 	%f1623, %f1619;
	mov.f32 	%f1624, %f1619;
	mov.f32 	%f1625, %f1619;
	mov.f32 	%f1626, %f1619;
	mov.f32 	%f1627, %f1619;
	mov.f32 	%f1628, %f1619;
	mov.f32 	%f1629, %f1619;
	mov.f32 	%f1630, %f1619;
	mov.f32 	%f1631, %f1619;
	mov.f32 	%f1632, %f1619;
	mov.f32 	%f1633, %f1619;
	mov.f32 	%f1634, %f1619;
	@%p1 bra 	$L__BB0_3;
	shl.b32 	%r26, %r3, 2;
	mov.u32 	%r27, _ZZ16matmul_vectorizePfS_S_iiiE7sharedA;
	mov.u32 	%r28, _ZZ16matmul_vectorizePfS_S_iiiE7sharedB;
	add.s32 	%r6, %r28, %r26;
	shl.b32 	%r29, %r2, 8;
	add.s32 	%r9, %r27, %r29;
	add.s32 	%r7, %r9, %r26;
	add.s32 	%r8, %r6, %r29;
	shr.u32 	%r30, %r21, 6;
	neg.s32 	%r41, %r30;
	mul.wide.s32 	%rd9, %r21, 4;
	add.s64 	%rd2, %rd1, %rd9;
	mad.lo.s32 	%r40, %r21, %r4, %r3;
	mul.wide.s32 	%rd10, %r21, 8;
	add.s64 	%rd3, %rd1, %rd10;
	mul.wide.s32 	%rd11, %r21, 12;
	add.s64 	%rd4, %rd1, %rd11;
	mul.lo.s32 	%r31, %r1, %r20;
	shl.b32 	%r32, %r31, 2;
	add.s32 	%r33, %r32, %r5;
	add.s32 	%r39, %r33, %r3;
	shl.b32 	%r13, %r20, 6;
	cvta.to.global.u64 	%rd5, %rd6;
	mov.f32 	%f1619, 0f00000000;
	mul.wide.s32 	%rd19, %r20, 4;
$L__BB0_2:
	mul.wide.s32 	%rd12, %r40, 4;
	add.s64 	%rd13, %rd2, %rd12;
	add.s64 	%rd14, %rd3, %rd12;
	add.s64 	%rd15, %rd4, %rd12;
	add.s64 	%rd16, %rd1, %rd12;
	ld.global.v4.f32 	{%f51, %f52, %f53, %f54}, [%rd16];
	st.shared.v4.f32 	[%r7], {%f51, %f52, %f53, %f54};
	mul.wide.s32 	%rd17, %r39, 4;
	add.s64 	%rd18, %rd5, %rd17;
	ld.global.v4.f32 	{%f55, %f56, %f57, %f58}, [%rd18];
	st.shared.v4.f32 	[%r8], {%f55, %f56, %f57, %f58};
	ld.global.v4.f32 	{%f59, %f60, %f61, %f62}, [%rd13];
	st.shared.v4.f32 	[%r7+256], {%f59, %f60, %f61, %f62};
	add.s64 	%rd20, %rd18, %rd19;
	ld.global.v4.f32 	{%f63, %f64, %f65, %f66}, [%rd20];
	st.shared.v4.f32 	[%r8+256], {%f63, %f64, %f65, %f66};
	ld.global.v4.f32 	{%f67, %f68, %f69, %f70}, [%rd14];
	st.shared.v4.f32 	[%r7+512], {%f67, %f68, %f69, %f70};
	add.s64 	%rd21, %rd20, %rd19;
	ld.global.v4.f32 	{%f71, %f72, %f73, %f74}, [%rd21];
	st.shared.v4.f32 	[%r8+512], {%f71, %f72, %f73, %f74};
	ld.global.v4.f32 	{%f75, %f76, %f77, %f78}, [%rd15];
	st.shared.v4.f32 	[%r7+768], {%f75, %f76, %f77, %f78};
	add.s64 	%rd22, %rd21, %rd19;
	ld.global.v4.f32 	{%f79, %f80, %f81, %f82}, [%rd22];
	st.shared.v4.f32 	[%r8+768], {%f79, %f80, %f81, %f82};
	bar.sync 	0;
	ld.shared.f32 	%f83, [%r9];
	ld.shared.f32 	%f84, [%r9+256];
	ld.shared.f32 	%f85, [%r9+512];
	ld.shared.f32 	%f86, [%r9+768];
	ld.shared.f32 	%f87, [%r6];
	ld.shared.f32 	%f88, [%r6+4];
	ld.shared.f32 	%f89, [%r6+8];
	ld.shared.f32 	%f90, [%r6+12];
	fma.rn.f32 	%f91, %f83, %f87, %f1626;
	fma.rn.f32 	%f92, %f83, %f88, %f1625;
	fma.rn.f32 	%f93, %f83, %f89, %f1624;
	fma.rn.f32 	%f94, %f83, %f90, %f1623;
	fma.rn.f32 	%f95, %f84, %f87, %f1622;
	fma.rn.f32 	%f96, %f84, %f88, %f1621;
	fma.rn.f32 	%f97, %f84, %f89, %f1620;
	fma.rn.f32 	%f98, %f84, %f90, %f1619;
	fma.rn.f32 	%f99, %f85, %f87, %f1627;
	fma.rn.f32 	%f100, %f85, %f88, %f1628;
	fma.rn.f32 	%f101, %f85, %f89, %f1629;
	fma.rn.f32 	%f102, %f85, %f90, %f1630;
	fma.rn.f32 	%f103, %f86, %f87, %f1631;
	fma.rn.f32 	%f104, %f86, %f88, %f1632;
	fma.rn.f32 	%f105, %f86, %f89, %f1633;
	fma.rn.f32 	%f106, %f86, %f90, %f1634;
	ld.shared.f32 	%f107, [%r9+4];
	ld.shared.f32 	%f108, [%r9+260];
	ld.shared.f32 	%f109, [%r9+516];
	ld.shared.f32 	%f110, [%r9+772];
	ld.shared.f32 	%f111, [%r6+256];
	ld.shared.f32 	%f112, [%r6+260];
	ld.shared.f32 	%f113, [%r6+264];
	ld.shared.f32 	%f114, [%r6+268];
	fma.rn.f32 	%f115, %f107, %f111, %f91;
	fma.rn.f32 	%f116, %f107, %f112, %f92;
	fma.rn.f32 	%f117, %f107, %f113, %f93;
	fma.rn.f32 	%f118, %f107, %f114, %f94;
	fma.rn.f32 	%f119, %f108, %f111, %f95;
	fma.rn.f32 	%f120, %f108, %f112, %f96;
	fma.rn.f32 	%f121, %f108, %f113, %f97;
	fma.rn.f32 	%f122, %f108, %f114, %f98;
	fma.rn.f32 	%f123, %f109, %f111, %f99;
	fma.rn.f32 	%f124, %f109, %f112, %f100;
	fma.rn.f32 	%f125, %f109, %f113, %f101;
	fma.rn.f32 	%f126, %f109, %f114, %f102;
	fma.rn.f32 	%f127, %f110, %f111, %f103;
	fma.rn.f32 	%f128, %f110, %f112, %f104;
	fma.rn.f32 	%f129, %f110, %f113, %f105;
	fma.rn.f32 	%f130, %f110, %f114, %f106;
	ld.shared.f32 	%f131, [%r9+8];
	ld.shared.f32 	%f132, [%r9+264];
	ld.shared.f32 	%f133, [%r9+520];
	ld.shared.f32 	%f134, [%r9+776];
	ld.shared.f32 	%f135, [%r6+512];
	ld.shared.f32 	%f136, [%r6+516];
	ld.shared.f32 	%f137, [%r6+520];
	ld.shared.f32 	%f138, [%r6+524];
	fma.rn.f32 	%f139, %f131, %f135, %f115;
	fma.rn.f32 	%f140, %f131, %f136, %f116;
	fma.rn.f32 	%f141, %f131, %f137, %f117;
	fma.rn.f32 	%f142, %f131, %f138, %f118;
	fma.rn.f32 	%f143, %f132, %f135, %f119;
	fma.rn.f32 	%f144, %f132, %f136, %f120;
	fma.rn.f32 	%f145, %f132, %f137, %f121;
	fma.rn.f32 	%f146, %f132, %f138, %f122;
	fma.rn.f32 	%f147, %f133, %f135, %f123;
	fma.rn.f32 	%f148, %f133, %f136, %f124;
	fma.rn.f32 	%f149, %f133, %f137, %f125;
	fma.rn.f32 	%f150, %f133, %f138, %f126;
	fma.rn.f32 	%f151, %f134, %f135, %f127;
	fma.rn.f32 	%f152, %f134, %f136, %f128;
	fma.rn.f32 	%f153, %f134, %f137, %f129;
	fma.rn.f32 	%f154, %f134, %f138, %f130;
	ld.shared.f32 	%f155, [%r9+12];
	ld.shared.f32 	%f156, [%r9+268];
	ld.shared.f32 	%f157, [%r9+524];
	ld.shared.f32 	%f158, [%r9+780];
	ld.shared.f32 	%f159, [%r6+768];
	ld.shared.f32 	%f160, [%r6+772];
	ld.shared.f32 	%f161, [%r6+776];
	ld.shared.f32 	%f162, [%r6+780];
	fma.rn.f32 	%f163, %f155, %f159, %f139;
	fma.rn.f32 	%f164, %f155, %f160, %f140;
	fma.rn.f32 	%f165, %f155, %f161, %f141;
	fma.rn.f32 	%f166, %f155, %f162, %f142;
	fma.rn.f32 	%f167, %f156, %f159, %f143;
	fma.rn.f32 	%f168, %f156, %f160, %f144;
	fma.rn.f32 	%f169, %f156, %f161, %f145;
	fma.rn.f32 	%f170, %f156, %f162, %f146;
	fma.rn.f32 	%f171, %f157, %f159, %f147;
	fma.rn.f32 	%f172, %f157, %f160, %f148;
	fma.rn.f32 	%f173, %f157, %f161, %f149;
	fma.rn.f32 	%f174, %f157, %f162, %f150;
	fma.rn.f32 	%f175, %f158, %f159, %f151;
	fma.rn.f32 	%f176, %f158, %f160, %f152;
	fma.rn.f32 	%f177, %f158, %f161, %f153;
	fma.rn.f32 	%f178, %f158, %f162, %f154;
	ld.shared.f32 	%f179, [%r9+16];
	ld.shared.f32 	%f180, [%r9+272];
	ld.shared.f32 	%f181, [%r9+528];
	ld.shared.f32 	%f182, [%r9+784];
	ld.shared.f32 	%f183, [%r6+1024];
	ld.shared.f32 	%f184, [%r6+1028];
	ld.shared.f32 	%f185, [%r6+1032];
	ld.shared.f32 	%f186, [%r6+1036];
	fma.rn.f32 	%f187, %f179, %f183, %f163;
	fma.rn.f32 	%f188, %f179, %f184, %f164;
	fma.rn.f32 	%f189, %f179, %f185, %f165;
	fma.rn.f32 	%f190, %f179, %f186, %f166;
	fma.rn.f32 	%f191, %f180, %f183, %f167;
	fma.rn.f32 	%f192, %f180, %f184, %f168;
	fma.rn.f32 	%f193, %f180, %f185, %f169;
	fma.rn.f32 	%f194, %f180, %f186, %f170;
	fma.rn.f32 	%f195, %f181, %f183, %f171;
	fma.rn.f32 	%f196, %f181, %f184, %f172;
	fma.rn.f32 	%f197, %f181, %f185, %f173;
	fma.rn.f32 	%f198, %f181, %f186, %f174;
	fma.rn.f32 	%f199, %f182, %f183, %f175;
	fma.rn.f32 	%f200, %f182, %f184, %f176;
	fma.rn.f32 	%f201, %f182, %f185, %f177;
	fma.rn.f32 	%f202, %f182, %f186, %f178;
	ld.shared.f32 	%f203, [%r9+20];
	ld.shared.f32 	%f204, [%r9+276];
	ld.shared.f32 	%f205, [%r9+532];
	ld.shared.f32 	%f206, [%r9+788];
	ld.shared.f32 	%f207, [%r6+1280];
	ld.shared.f32 	%f208, [%r6+1284];
	ld.shared.f32 	%f209, [%r6+1288];
	ld.shared.f32 	%f210, [%r6+1292];
	fma.rn.f32 	%f211, %f203, %f207, %f187;
	fma.rn.f32 	%f212, %f203, %f208, %f188;
	fma.rn.f32 	%f213, %f203, %f209, %f189;
	fma.rn.f32 	%f214, %f203, %f210, %f190;
	fma.rn.f32 	%f215, %f204, %f207, %f191;
	fma.rn.f32 	%f216, %f204, %f208, %f192;
	fma.rn.f32 	%f217, %f204, %f209, %f193;
	fma.rn.f32 	%f218, %f204, %f210, %f194;
	fma.rn.f32 	%f219, %f205, %f207, %f195;
	fma.rn.f32 	%f220, %f205, %f208, %f196;
	fma.rn.f32 	%f221, %f205, %f209, %f197;
	fma.rn.f32 	%f222, %f205, %f210, %f198;
	fma.rn.f32 	%f223, %f206, %f207, %f199;
	fma.rn.f32 	%f224, %f206, %f208, %f200;
	fma.rn.f32 	%f225, %f206, %f209, %f201;
	fma.rn.f32 	%f226, %f206, %f210, %f202;
	ld.shared.f32 	%f227, [%r9+24];
	ld.shared.f32 	%f228, [%r9+280];
	ld.shared.f32 	%f229, [%r9+536];
	ld.shared.f32 	%f230, [%r9+792];
	ld.shared.f32 	%f231, [%r6+1536];
	ld.shared.f32 	%f232, [%r6+1540];
	ld.shared.f32 	%f233, [%r6+1544];
	ld.shared.f32 	%f234, [%r6+1548];
	fma.rn.f32 	%f235, %f227, %f231, %f211;
	fma.rn.f32 	%f236, %f227, %f232, %f212;
	fma.rn.f32 	%f237, %f227, %f233, %f213;
	fma.rn.f32 	%f238, %f227, %f234, %f214;
	fma.rn.f32 	%f239, %f228, %f231, %f215;
	fma.rn.f32 	%f240, %f228, %f232, %f216;
	fma.rn.f32 	%f241, %f228, %f233, %f217;
	fma.rn.f32 	%f242, %f228, %f234, %f218;
	fma.rn.f32 	%f243, %f229, %f231, %f219;
	fma.rn.f32 	%f244, %f229, %f232, %f220;
	fma.rn.f32 	%f245, %f229, %f233, %f221;
	fma.rn.f32 	%f246, %f229, %f234, %f222;
	fma.rn.f32 	%f247, %f230, %f231, %f223;
	fma.rn.f32 	%f248, %f230, %f232, %f224;
	fma.rn.f32 	%f249, %f230, %f233, %f225;
	fma.rn.f32 	%f250, %f230, %f234, %f226;
	ld.shared.f32 	%f251, [%r9+28];
	ld.shared.f32 	%f252, [%r9+284];
	ld.shared.f32 	%f253, [%r9+540];
	ld.shared.f32 	%f254, [%r9+796];
	ld.shared.f32 	%f255, [%r6+1792];
	ld.shared.f32 	%f256, [%r6+1796];
	ld.shared.f32 	%f257, [%r6+1800];
	ld.shared.f32 	%f258, [%r6+1804];
	fma.rn.f32 	%f259, %f251, %f255, %f235;
	fma.rn.f32 	%f260, %f251, %f256, %f236;
	fma.rn.f32 	%f261, %f251, %f257, %f237;
	fma.rn.f32 	%f262, %f251, %f258, %f238;
	fma.rn.f32 	%f263, %f252, %f255, %f239;
	fma.rn.f32 	%f264, %f252, %f256, %f240;
	fma.rn.f32 	%f265, %f252, %f257, %f241;
	fma.rn.f32 	%f266, %f252, %f258, %f242;
	fma.rn.f32 	%f267, %f253, %f255, %f243;
	fma.rn.f32 	%f268, %f253, %f256, %f244;
	fma.rn.f32 	%f269, %f253, %f257, %f245;
	fma.rn.f32 	%f270, %f253, %f258, %f246;
	fma.rn.f32 	%f271, %f254, %f255, %f247;
	fma.rn.f32 	%f272, %f254, %f256, %f248;
	fma.rn.f32 	%f273, %f254, %f257, %f249;
	fma.rn.f32 	%f274, %f254, %f258, %f250;
	ld.shared.f32 	%f275, [%r9+32];
	ld.shared.f32 	%f276, [%r9+288];
	ld.shared.f32 	%f277, [%r9+544];
	ld.shared.f32 	%f278, [%r9+800];
	ld.shared.f32 	%f279, [%r6+2048];
	ld.shared.f32 	%f280, [%r6+2052];
	ld.shared.f32 	%f281, [%r6+2056];
	ld.shared.f32 	%f282, [%r6+2060];
	fma.rn.f32 	%f283, %f275, %f279, %f259;
	fma.rn.f32 	%f284, %f275, %f280, %f260;
	fma.rn.f32 	%f285, %f275, %f281, %f261;
	fma.rn.f32 	%f286, %f275, %f282, %f262;
	fma.rn.f32 	%f287, %f276, %f279, %f263;
	fma.rn.f32 	%f288, %f276, %f280, %f264;
	fma.rn.f32 	%f289, %f276, %f281, %f265;
	fma.rn.f32 	%f290, %f276, %f282, %f266;
	fma.rn.f32 	%f291, %f277, %f279, %f267;
	fma.rn.f32 	%f292, %f277, %f280, %f268;
	fma.rn.f32 	%f293, %f277, %f281, %f269;
	fma.rn.f32 	%f294, %f277, %f282, %f270;
	fma.rn.f32 	%f295, %f278, %f279, %f271;
	fma.rn.f32 	%f296, %f278, %f280, %f272;
	fma.rn.f32 	%f297, %f278, %f281, %f273;
	fma.rn.f32 	%f298, %f278, %f282, %f274;
	ld.shared.f32 	%f299, [%r9+36];
	ld.shared.f32 	%f300, [%r9+292];
	ld.shared.f32 	%f301, [%r9+548];
	ld.shared.f32 	%f302, [%r9+804];
	ld.shared.f32 	%f303, [%r6+2304];
	ld.shared.f32 	%f304, [%r6+2308];
	ld.shared.f32 	%f305, [%r6+2312];
	ld.shared.f32 	%f306, [%r6+2316];
	fma.rn.f32 	%f307, %f299, %f303, %f283;
	fma.rn.f32 	%f308, %f299, %f304, %f284;
	fma.rn.f32 	%f309, %f299, %f305, %f285;
	fma.rn.f32 	%f310, %f299, %f306, %f286;
	fma.rn.f32 	%f311, %f300, %f303, %f287;
	fma.rn.f32 	%f312, %f300, %f304, %f288;
	fma.rn.f32 	%f313, %f300, %f305, %f289;
	fma.rn.f32 	%f314, %f300, %f306, %f290;
	fma.rn.f32 	%f315, %f301, %f303, %f291;
	fma.rn.f32 	%f316, %f301, %f304, %f292;
	fma.rn.f32 	%f317, %f301, %f305, %f293;
	fma.rn.f32 	%f318, %f301, %f306, %f294;
	fma.rn.f32 	%f319, %f302, %f303, %f295;
	fma.rn.f32 	%f320, %f302, %f304, %f296;
	fma.rn.f32 	%f321, %f302, %f305, %f297;
	fma.rn.f32 	%f322, %f302, %f306, %f298;
	ld.shared.f32 	%f323, [%r9+40];
	ld.shared.f32 	%f324, [%r9+296];
	ld.shared.f32 	%f325, [%r9+552];
	ld.shared.f32 	%f326, [%r9+808];
	ld.shared.f32 	%f327, [%r6+2560];
	ld.shared.f32 	%f328, [%r6+2564];
	ld.shared.f32 	%f329, [%r6+2568];
	ld.shared.f32 	%f330, [%r6+2572];
	fma.rn.f32 	%f331, %f323, %f327, %f307;
	fma.rn.f32 	%f332, %f323, %f328, %f308;
	fma.rn.f32 	%f333, %f323, %f329, %f309;
	fma.rn.f32 	%f334, %f323, %f330, %f310;
	fma.rn.f32 	%f335, %f324, %f327, %f311;
	fma.rn.f32 	%f336, %f324, %f328, %f312;
	fma.rn.f32 	%f337, %f324, %f329, %f313;
	fma.rn.f32 	%f338, %f324, %f330, %f314;
	fma.rn.f32 	%f339, %f325, %f327, %f315;
	fma.rn.f32 	%f340, %f325, %f328, %f316;
	fma.rn.f32 	%f341, %f325, %f329, %f317;
	fma.rn.f32 	%f342, %f325, %f330, %f318;
	fma.rn.f32 	%f343, %f326, %f327, %f319;
	fma.rn.f32 	%f344, %f326, %f328, %f320;
	fma.rn.f32 	%f345, %f326, %f329, %f321;
	fma.rn.f32 	%f346, %f326, %f330, %f322;
	ld.shared.f32 	%f347, [%r9+44];
	ld.shared.f32 	%f348, [%r9+300];
	ld.shared.f32 	%f349, [%r9+556];
	ld.shared.f32 	%f350, [%r9+812];
	ld.shared.f32 	%f351, [%r6+2816];
	ld.shared.f32 	%f352, [%r6+2820];
	ld.shared.f32 	%f353, [%r6+2824];
	ld.shared.f32 	%f354, [%r6+2828];
	fma.rn.f32 	%f355, %f347, %f351, %f331;
	fma.rn.f32 	%f356, %f347, %f352, %f332;
	fma.rn.f32 	%f357, %f347, %f353, %f333;
	fma.rn.f32 	%f358, %f347, %f354, %f334;
	fma.rn.f32 	%f359, %f348, %f351, %f335;
	fma.rn.f32 	%f360, %f348, %f352, %f336;
	fma.rn.f32 	%f361, %f348, %f353, %f337;
	fma.rn.f32 	%f362, %f348, %f354, %f338;
	fma.rn.f32 	%f363, %f349, %f351, %f339;
	fma.rn.f32 	%f364, %f349, %f352, %f340;
	fma.rn.f32 	%f365, %f349, %f353, %f341;
	fma.rn.f32 	%f366, %f349, %f354, %f342;
	fma.rn.f32 	%f367, %f350, %f351, %f343;
	fma.rn.f32 	%f368, %f350, %f352, %f344;
	fma.rn.f32 	%f369, %f350, %f353, %f345;
	fma.rn.f32 	%f370, %f350, %f354, %f346;
	ld.shared.f32 	%f371, [%r9+48];
	ld.shared.f32 	%f372, [%r9+304];
	ld.shared.f32 	%f373, [%r9+560];
	ld.shared.f32 	%f374, [%r9+816];
	ld.shared.f32 	%f375, [%r6+3072];
	ld.shared.f32 	%f376, [%r6+3076];
	ld.shared.f32 	%f377, [%r6+3080];
	ld.shared.f32 	%f378, [%r6+3084];
	fma.rn.f32 	%f379, %f371, %f375, %f355;
	fma.rn.f32 	%f380, %f371, %f376, %f356;
	fma.rn.f32 	%f381, %f371, %f377, %f357;
	fma.rn.f32 	%f382, %f371, %f378, %f358;
	fma.rn.f32 	%f383, %f372, %f375, %f359;
	fma.rn.f32 	%f384, %f372, %f376, %f360;
	fma.rn.f32 	%f385, %f372, %f377, %f361;
	fma.rn.f32 	%f386, %f372, %f378, %f362;
	fma.rn.f32 	%f387, %f373, %f375, %f363;
	fma.rn.f32 	%f388, %f373, %f376, %f364;
	fma.rn.f32 	%f389, %f373, %f377, %f365;
	fma.rn.f32 	%f390, %f373, %f378, %f366;
	fma.rn.f32 	%f391, %f374, %f375, %f367;
	fma.rn.f32 	%f392, %f374, %f376, %f368;
	fma.rn.f32 	%f393, %f374, %f377, %f369;
	fma.rn.f32 	%f394, %f374, %f378, %f370;
	ld.shared.f32 	%f395, [%r9+52];
	ld.shared.f32 	%f396, [%r9+308];
	ld.shared.f32 	%f397, [%r9+564];
	ld.shared.f32 	%f398, [%r9+820];
	ld.shared.f32 	%f399, [%r6+3328];
	ld.shared.f32 	%f400, [%r6+3332];
	ld.shared.f32 	%f401, [%r6+3336];
	ld.shared.f32 	%f402, [%r6+3340];
	fma.rn.f32 	%f403, %f395, %f399, %f379;
	fma.rn.f32 	%f404, %f395, %f400, %f380;
	fma.rn.f32 	%f405, %f395, %f401, %f381;
	fma.rn.f32 	%f406, %f395, %f402, %f382;
	fma.rn.f32 	%f407, %f396, %f399, %f383;
	fma.rn.f32 	%f408, %f396, %f400, %f384;
	fma.rn.f32 	%f409, %f396, %f401, %f385;
	fma.rn.f32 	%f410, %f396, %f402, %f386;
	fma.rn.f32 	%f411, %f397, %f399, %f387;
	fma.rn.f32 	%f412, %f397, %f400, %f388;
	fma.rn.f32 	%f413, %f397, %f401, %f389;
	fma.rn.f32 	%f414, %f397, %f402, %f390;
	fma.rn.f32 	%f415, %f398, %f399, %f391;
	fma.rn.f32 	%f416, %f398, %f400, %f392;
	fma.rn.f32 	%f417, %f398, %f401, %f393;
	fma.rn.f32 	%f418, %f398, %f402, %f394;
	ld.shared.f32 	%f419, [%r9+56];
	ld.shared.f32 	%f420, [%r9+312];
	ld.shared.f32 	%f421, [%r9+568];
	ld.shared.f32 	%f422, [%r9+824];
	ld.shared.f32 	%f423, [%r6+3584];
	ld.shared.f32 	%f424, [%r6+3588];
	ld.shared.f32 	%f425, [%r6+3592];
	ld.shared.f32 	%f426, [%r6+3596];
	fma.rn.f32 	%f427, %f419, %f423, %f403;
	fma.rn.f32 	%f428, %f419, %f424, %f404;
	fma.rn.f32 	%f429, %f419, %f425, %f405;
	fma.rn.f32 	%f430, %f419, %f426, %f406;
	fma.rn.f32 	%f431, %f420, %f423, %f407;
	fma.rn.f32 	%f432, %f420, %f424, %f408;
	fma.rn.f32 	%f433, %f420, %f425, %f409;
	fma.rn.f32 	%f434, %f420, %f426, %f410;
	fma.rn.f32 	%f435, %f421, %f423, %f411;
	fma.rn.f32 	%f436, %f421, %f424, %f412;
	fma.rn.f32 	%f437, %f421, %f425, %f413;
	fma.rn.f32 	%f438, %f421, %f426, %f414;
	fma.rn.f32 	%f439, %f422, %f423, %f415;
	fma.rn.f32 	%f440, %f422, %f424, %f416;
	fma.rn.f32 	%f441, %f422, %f425, %f417;
	fma.rn.f32 	%f442, %f422, %f426, %f418;
	ld.shared.f32 	%f443, [%r9+60];
	ld.shared.f32 	%f444, [%r9+316];
	ld.shared.f32 	%f445, [%r9+572];
	ld.shared.f32 	%f446, [%r9+828];
	ld.shared.f32 	%f447, [%r6+3840];
	ld.shared.f32 	%f448, [%r6+3844];
	ld.shared.f32 	%f449, [%r6+3848];
	ld.shared.f32 	%f450, [%r6+3852];
	fma.rn.f32 	%f451, %f443, %f447, %f427;
	fma.rn.f32 	%f452, %f443, %f448, %f428;
	fma.rn.f32 	%f453, %f443, %f449, %f429;
	fma.rn.f32 	%f454, %f443, %f450, %f430;
	fma.rn.f32 	%f455, %f444, %f447, %f431;
	fma.rn.f32 	%f456, %f444, %f448, %f432;
	fma.rn.f32 	%f457, %f444, %f449, %f433;
	fma.rn.f32 	%f458, %f444, %f450, %f434;
	fma.rn.f32 	%f459, %f445, %f447, %f435;
	fma.rn.f32 	%f460, %f445, %f448, %f436;
	fma.rn.f32 	%f461, %f445, %f449, %f437;
	fma.rn.f32 	%f462, %f445, %f450, %f438;
	fma.rn.f32 	%f463, %f446, %f447, %f439;
	fma.rn.f32 	%f464, %f446, %f448, %f440;
	fma.rn.f32 	%f465, %f446, %f449, %f441;
	fma.rn.f32 	%f466, %f446, %f450, %f442;
	ld.shared.f32 	%f467, [%r9+64];
	ld.shared.f32 	%f468, [%r9+320];
	ld.shared.f32 	%f469, [%r9+576];
	ld.shared.f32 	%f470, [%r9+832];
	ld.shared.f32 	%f471, [%r6+4096];
	ld.shared.f32 	%f472, [%r6+4100];
	ld.shared.f32 	%f473, [%r6+4104];
	ld.shared.f32 	%f474, [%r6+4108];
	fma.rn.f32 	%f475, %f467, %f471, %f451;
	fma.rn.f32 	%f476, %f467, %f472, %f452;
	fma.rn.f32 	%f477, %f467, %f473, %f453;
	fma.rn.f32 	%f478, %f467, %f474, %f454;
	fma.rn.f32 	%f479, %f468, %f471, %f455;
	fma.rn.f32 	%f480, %f468, %f472, %f456;
	fma.rn.f32 	%f481, %f468, %f473, %f457;
	fma.rn.f32 	%f482, %f468, %f474, %f458;
	fma.rn.f32 	%f483, %f469, %f471, %f459;
	fma.rn.f32 	%f484, %f469, %f472, %f460;
	fma.rn.f32 	%f485, %f469, %f473, %f461;
	fma.rn.f32 	%f486, %f469, %f474, %f462;
	fma.rn.f32 	%f487, %f470, %f471, %f463;
	fma.rn.f32 	%f488, %f470, %f472, %f464;
	fma.rn.f32 	%f489, %f470, %f473, %f465;
	fma.rn.f32 	%f490, %f470, %f474, %f466;
	ld.shared.f32 	%f491, [%r9+68];
	ld.shared.f32 	%f492, [%r9+324];
	ld.shared.f32 	%f493, [%r9+580];
	ld.shared.f32 	%f494, [%r9+836];
	ld.shared.f32 	%f495, [%r6+4352];
	ld.shared.f32 	%f496, [%r6+4356];
	ld.shared.f32 	%f497, [%r6+4360];
	ld.shared.f32 	%f498, [%r6+4364];
	fma.rn.f32 	%f499, %f491, %f495, %f475;
	fma.rn.f32 	%f500, %f491, %f496, %f476;
	fma.rn.f32 	%f501, %f491, %f497, %f477;
	fma.rn.f32 	%f502, %f491, %f498, %f478;
	fma.rn.f32 	%f503, %f492, %f495, %f479;
	fma.rn.f32 	%f504, %f492, %f496, %f480;
	fma.rn.f32 	%f505, %f492, %f497, %f481;
	fma.rn.f32 	%f506, %f492, %f498, %f482;
	fma.rn.f32 	%f507, %f493, %f495, %f483;
	fma.rn.f32 	%f508, %f493, %f496, %f484;
	fma.rn.f32 	%f509, %f493, %f497, %f485;
	fma.rn.f32 	%f510, %f493, %f498, %f486;
	fma.rn.f32 	%f511, %f494, %f495, %f487;
	fma.rn.f32 	%f512, %f494, %f496, %f488;
	fma.rn.f32 	%f513, %f494, %f497, %f489;
	fma.rn.f32 	%f514, %f494, %f498, %f490;
	ld.shared.f32 	%f515, [%r9+72];
	ld.shared.f32 	%f516, [%r9+328];
	ld.shared.f32 	%f517, [%r9+584];
	ld.shared.f32 	%f518, [%r9+840];
	ld.shared.f32 	%f519, [%r6+4608];
	ld.shared.f32 	%f520, [%r6+4612];
	ld.shared.f32 	%f521, [%r6+4616];
	ld.shared.f32 	%f522, [%r6+4620];
	fma.rn.f32 	%f523, %f515, %f519, %f499;
	fma.rn.f32 	%f524, %f515, %f520, %f500;
	fma.rn.f32 	%f525, %f515, %f521, %f501;
	fma.rn.f32 	%f526, %f515, %f522, %f502;
	fma.rn.f32 	%f527, %f516, %f519, %f503;
	fma.rn.f32 	%f528, %f516, %f520, %f504;
	fma.rn.f32 	%f529, %f516, %f521, %f505;
	fma.rn.f32 	%f530, %f516, %f522, %f506;
	fma.rn.f32 	%f531, %f517, %f519, %f507;
	fma.rn.f32 	%f532, %f517, %f520, %f508;
	fma.rn.f32 	%f533, %f517, %f521, %f509;
	fma.rn.f32 	%f534, %f517, %f522, %f510;
	fma.rn.f32 	%f535, %f518, %f519, %f511;
	fma.rn.f32 	%f536, %f518, %f520, %f512;
	fma.rn.f32 	%f537, %f518, %f521, %f513;
	fma.rn.f32 	%f538, %f518, %f522, %f514;
	ld.shared.f32 	%f539, [%r9+76];
	ld.shared.f32 	%f540, [%r9+332];
	ld.shared.f32 	%f541, [%r9+588];
	ld.shared.f32 	%f542, [%r9+844];
	ld.shared.f32 	%f543, [%r6+4864];
	ld.shared.f32 	%f544, [%r6+4868];
	ld.shared.f32 	%f545, [%r6+4872];
	ld.shared.f32 	%f546, [%r6+4876];
	fma.rn.f32 	%f547, %f539, %f543, %f523;
	fma.rn.f32 	%f548, %f539, %f544, %f524;
	fma.rn.f32 	%f549, %f539, %f545, %f525;
	fma.rn.f32 	%f550, %f539, %f546, %f526;
	fma.rn.f32 	%f551, %f540, %f543, %f527;
	fma.rn.f32 	%f552, %f540, %f544, %f528;
	fma.rn.f32 	%f553, %f540, %f545, %f529;
	fma.rn.f32 	%f554, %f540, %f546, %f530;
	fma.rn.f32 	%f555, %f541, %f543, %f531;
	fma.rn.f32 	%f556, %f541, %f544, %f532;
	fma.rn.f32 	%f557, %f541, %f545, %f533;
	fma.rn.f32 	%f558, %f541, %f546, %f534;
	fma.rn.f32 	%f559, %f542, %f543, %f535;
	fma.rn.f32 	%f560, %f542, %f544, %f536;
	fma.rn.f32 	%f561, %f542, %f545, %f537;
	fma.rn.f32 	%f562, %f542, %f546, %f538;
	ld.shared.f32 	%f563, [%r9+80];
	ld.shared.f32 	%f564, [%r9+336];
	ld.shared.f32 	%f565, [%r9+592];
	ld.shared.f32 	%f566, [%r9+848];
	ld.shared.f32 	%f567, [%r6+5120];
	ld.shared.f32 	%f568, [%r6+5124];
	ld.shared.f32 	%f569, [%r6+5128];
	ld.shared.f32 	%f570, [%r6+5132];
	fma.rn.f32 	%f571, %f563, %f567, %f547;
	fma.rn.f32 	%f572, %f563, %f568, %f548;
	fma.rn.f32 	%f573, %f563, %f569, %f549;
	fma.rn.f32 	%f574, %f563, %f570, %f550;
	fma.rn.f32 	%f575, %f564, %f567, %f551;
	fma.rn.f32 	%f576, %f564, %f568, %f552;
	fma.rn.f32 	%f577, %f564, %f569, %f553;
	fma.rn.f32 	%f578, %f564, %f570, %f554;
	fma.rn.f32 	%f579, %f565, %f567, %f555;
	fma.rn.f32 	%f580, %f565, %f568, %f556;
	fma.rn.f32 	%f581, %f565, %f569, %f557;
	fma.rn.f32 	%f582, %f565, %f570, %f558;
	fma.rn.f32 	%f583, %f566, %f567, %f559;
	fma.rn.f32 	%f584, %f566, %f568, %f560;
	fma.rn.f32 	%f585, %f566, %f569, %f561;
	fma.rn.f32 	%f586, %f566, %f570, %f562;
	ld.shared.f32 	%f587, [%r9+84];
	ld.shared.f32 	%f588, [%r9+340];
	ld.shared.f32 	%f589, [%r9+596];
	ld.shared.f32 	%f590, [%r9+852];
	ld.shared.f32 	%f591, [%r6+5376];
	ld.shared.f32 	%f592, [%r6+5380];
	ld.shared.f32 	%f593, [%r6+5384];
	ld.shared.f32 	%f594, [%r6+5388];
	fma.rn.f32 	%f595, %f587, %f591, %f571;
	fma.rn.f32 	%f596, %f587, %f592, %f572;
	fma.rn.f32 	%f597, %f587, %f593, %f573;
	fma.rn.f32 	%f598, %f587, %f594, %f574;
	fma.rn.f32 	%f599, %f588, %f591, %f575;
	fma.rn.f32 	%f600, %f588, %f592, %f576;
	fma.rn.f32 	%f601, %f588, %f593, %f577;
	fma.rn.f32 	%f602, %f588, %f594, %f578;
	fma.rn.f32 	%f603, %f589, %f591, %f579;
	fma.rn.f32 	%f604, %f589, %f592, %f580;
	fma.rn.f32 	%f605, %f589, %f593, %f581;
	fma.rn.f32 	%f606, %f589, %f594, %f582;
	fma.rn.f32 	%f607, %f590, %f591, %f583;
	fma.rn.f32 	%f608, %f590, %f592, %f584;
	fma.rn.f32 	%f609, %f590, %f593, %f585;
	fma.rn.f32 	%f610, %f590, %f594, %f586;
	ld.shared.f32 	%f611, [%r9+88];
	ld.shared.f32 	%f612, [%r9+344];
	ld.shared.f32 	%f613, [%r9+600];
	ld.shared.f32 	%f614, [%r9+856];
	ld.shared.f32 	%f615, [%r6+5632];
	ld.shared.f32 	%f616, [%r6+5636];
	ld.shared.f32 	%f617, [%r6+5640];
	ld.shared.f32 	%f618, [%r6+5644];
	fma.rn.f32 	%f619, %f611, %f615, %f595;
	fma.rn.f32 	%f620, %f611, %f616, %f596;
	fma.rn.f32 	%f621, %f611, %f617, %f597;
	fma.rn.f32 	%f622, %f611, %f618, %f598;
	fma.rn.f32 	%f623, %f612, %f615, %f599;
	fma.rn.f32 	%f624, %f612, %f616, %f600;
	fma.rn.f32 	%f625, %f612, %f617, %f601;
	fma.rn.f32 	%f626, %f612, %f618, %f602;
	fma.rn.f32 	%f627, %f613, %f615, %f603;
	fma.rn.f32 	%f628, %f613, %f616, %f604;
	fma.rn.f32 	%f629, %f613, %f617, %f605;
	fma.rn.f32 	%f630, %f613, %f618, %f606;
	fma.rn.f32 	%f631, %f614, %f615, %f607;
	fma.rn.f32 	%f632, %f614, %f616, %f608;
	fma.rn.f32 	%f633, %f614, %f617, %f609;
	fma.rn.f32 	%f634, %f614, %f618, %f610;
	ld.shared.f32 	%f635, [%r9+92];
	ld.shared.f32 	%f636, [%r9+348];
	ld.shared.f32 	%f637, [%r9+604];
	ld.shared.f32 	%f638, [%r9+860];
	ld.shared.f32 	%f639, [%r6+5888];
	ld.shared.f32 	%f640, [%r6+5892];
	ld.shared.f32 	%f641, [%r6+5896];
	ld.shared.f32 	%f642, [%r6+5900];
	fma.rn.f32 	%f643, %f635, %f639, %f619;
	fma.rn.f32 	%f644, %f635, %f640, %f620;
	fma.rn.f32 	%f645, %f635, %f641, %f621;
	fma.rn.f32 	%f646, %f635, %f642, %f622;
	fma.rn.f32 	%f647, %f636, %f639, %f623;
	fma.rn.f32 	%f648, %f636, %f640, %f624;
	fma.rn.f32 	%f649, %f636, %f641, %f625;
	fma.rn.f32 	%f650, %f636, %f642, %f626;
	fma.rn.f32 	%f651, %f637, %f639, %f627;
	fma.rn.f32 	%f652, %f637, %f640, %f628;
	fma.rn.f32 	%f653, %f637, %f641, %f629;
	fma.rn.f32 	%f654, %f637, %f642, %f630;
	fma.rn.f32 	%f655, %f638, %f639, %f631;
	fma.rn.f32 	%f656, %f638, %f640, %f632;
	fma.rn.f32 	%f657, %f638, %f641, %f633;
	fma.rn.f32 	%f658, %f638, %f642, %f634;
	ld.shared.f32 	%f659, [%r9+96];
	ld.shared.f32 	%f660, [%r9+352];
	ld.shared.f32 	%f661, [%r9+608];
	ld.shared.f32 	%f662, [%r9+864];
	ld.shared.f32 	%f663, [%r6+6144];
	ld.shared.f32 	%f664, [%r6+6148];
	ld.shared.f32 	%f665, [%r6+6152];
	ld.shared.f32 	%f666, [%r6+6156];
	fma.rn.f32 	%f667, %f659, %f663, %f643;
	fma.rn.f32 	%f668, %f659, %f664, %f644;
	fma.rn.f32 	%f669, %f659, %f665, %f645;
	fma.rn.f32 	%f670, %f659, %f666, %f646;
	fma.rn.f32 	%f671, %f660, %f663, %f647;
	fma.rn.f32 	%f672, %f660, %f664, %f648;
	fma.rn.f32 	%f673, %f660, %f665, %f649;
	fma.rn.f32 	%f674, %f660, %f666, %f650;
	fma.rn.f32 	%f675, %f661, %f663, %f651;
	fma.rn.f32 	%f676, %f661, %f664, %f652;
	fma.rn.f32 	%f677, %f661, %f665, %f653;
	fma.rn.f32 	%f678, %f661, %f666, %f654;
	fma.rn.f32 	%f679, %f662, %f663, %f655;
	fma.rn.f32 	%f680, %f662, %f664, %f656;
	fma.rn.f32 	%f681, %f662, %f665, %f657;
	fma.rn.f32 	%f682, %f662, %f666, %f658;
	ld.shared.f32 	%f683, [%r9+100];
	ld.shared.f32 	%f684, [%r9+356];
	ld.shared.f32 	%f685, [%r9+612];
	ld.shared.f32 	%f686, [%r9+868];
	ld.shared.f32 	%f687, [%r6+6400];
	ld.shared.f32 	%f688, [%r6+6404];
	ld.shared.f32 	%f689, [%r6+6408];
	ld.shared.f32 	%f690, [%r6+6412];
	fma.rn.f32 	%f691, %f683, %f687, %f667;
	fma.rn.f32 	%f692, %f683, %f688, %f668;
	fma.rn.f32 	%f693, %f683, %f689, %f669;
	fma.rn.f32 	%f694, %f683, %f690, %f670;
	fma.rn.f32 	%f695, %f684, %f687, %f671;
	fma.rn.f32 	%f696, %f684, %f688, %f672;
	fma.rn.f32 	%f697, %f684, %f689, %f673;
	fma.rn.f32 	%f698, %f684, %f690, %f674;
	fma.rn.f32 	%f699, %f685, %f687, %f675;
	fma.rn.f32 	%f700, %f685, %f688, %f676;
	fma.rn.f32 	%f701, %f685, %f689, %f677;
	fma.rn.f32 	%f702, %f685, %f690, %f678;
	fma.rn.f32 	%f703, %f686, %f687, %f679;
	fma.rn.f32 	%f704, %f686, %f688, %f680;
	fma.rn.f32 	%f705, %f686, %f689, %f681;
	fma.rn.f32 	%f706, %f686, %f690, %f682;
	ld.shared.f32 	%f707, [%r9+104];
	ld.shared.f32 	%f708, [%r9+360];
	ld.shared.f32 	%f709, [%r9+616];
	ld.shared.f32 	%f710, [%r9+872];
	ld.shared.f32 	%f711, [%r6+6656];
	ld.shared.f32 	%f712, [%r6+6660];
	ld.shared.f32 	%f713, [%r6+6664];
	ld.shared.f32 	%f714, [%r6+6668];
	fma.rn.f32 	%f715, %f707, %f711, %f691;
	fma.rn.f32 	%f716, %f707, %f712, %f692;
	fma.rn.f32 	%f717, %f707, %f713, %f693;
	fma.rn.f32 	%f718, %f707, %f714, %f694;
	fma.rn.f32 	%f719, %f708, %f711, %f695;
	fma.rn.f32 	%f720, %f708, %f712, %f696;
	fma.rn.f32 	%f721, %f708, %f713, %f697;
	fma.rn.f32 	%f722, %f708, %f714, %f698;
	fma.rn.f32 	%f723, %f709, %f711, %f699;
	fma.rn.f32 	%f724, %f709, %f712, %f700;
	fma.rn.f32 	%f725, %f709, %f713, %f701;
	fma.rn.f32 	%f726, %f709, %f714, %f702;
	fma.rn.f32 	%f727, %f710, %f711, %f703;
	fma.rn.f32 	%f728, %f710, %f712, %f704;
	fma.rn.f32 	%f729, %f710, %f713, %f705;
	fma.rn.f32 	%f730, %f710, %f714, %f706;
	ld.shared.f32 	%f731, [%r9+108];
	ld.shared.f32 	%f732, [%r9+364];
	ld.shared.f32 	%f733, [%r9+620];
	ld.shared.f32 	%f734, [%r9+876];
	ld.shared.f32 	%f735, [%r6+6912];
	ld.shared.f32 	%f736, [%r6+6916];
	ld.shared.f32 	%f737, [%r6+6920];
	ld.shared.f32 	%f738, [%r6+6924];
	fma.rn.f32 	%f739, %f731, %f735, %f715;
	fma.rn.f32 	%f740, %f731, %f736, %f716;
	fma.rn.f32 	%f741, %f731, %f737, %f717;
	fma.rn.f32 	%f742, %f731, %f738, %f718;
	fma.rn.f32 	%f743, %f732, %f735, %f719;
	fma.rn.f32 	%f744, %f732, %f736, %f720;
	fma.rn.f32 	%f745, %f732, %f737, %f721;
	fma.rn.f32 	%f746, %f732, %f738, %f722;
	fma.rn.f32 	%f747, %f733, %f735, %f723;
	fma.rn.f32 	%f748, %f733, %f736, %f724;
	fma.rn.f32 	%f749, %f733, %f737, %f725;
	fma.rn.f32 	%f750, %f733, %f738, %f726;
	fma.rn.f32 	%f751, %f734, %f735, %f727;
	fma.rn.f32 	%f752, %f734, %f736, %f728;
	fma.rn.f32 	%f753, %f734, %f737, %f729;
	fma.rn.f32 	%f754, %f734, %f738, %f730;
	ld.shared.f32 	%f755, [%r9+112];
	ld.shared.f32 	%f756, [%r9+368];
	ld.shared.f32 	%f757, [%r9+624];
	ld.shared.f32 	%f758, [%r9+880];
	ld.shared.f32 	%f759, [%r6+7168];
	ld.shared.f32 	%f760, [%r6+7172];
	ld.shared.f32 	%f761, [%r6+7176];
	ld.shared.f32 	%f762, [%r6+7180];
	fma.rn.f32 	%f763, %f755, %f759, %f739;
	fma.rn.f32 	%f764, %f755, %f760, %f740;
	fma.rn.f32 	%f765, %f755, %f761, %f741;
	fma.rn.f32 	%f766, %f755, %f762, %f742;
	fma.rn.f32 	%f767, %f756, %f759, %f743;
	fma.rn.f32 	%f768, %f756, %f760, %f744;
	fma.rn.f32 	%f769, %f756, %f761, %f745;
	fma.rn.f32 	%f770, %f756, %f762, %f746;
	fma.rn.f32 	%f771, %f757, %f759, %f747;
	fma.rn.f32 	%f772, %f757, %f760, %f748;
	fma.rn.f32 	%f773, %f757, %f761, %f749;
	fma.rn.f32 	%f774, %f757, %f762, %f750;
	fma.rn.f32 	%f775, %f758, %f759, %f751;
	fma.rn.f32 	%f776, %f758, %f760, %f752;
	fma.rn.f32 	%f777, %f758, %f761, %f753;
	fma.rn.f32 	%f778, %f758, %f762, %f754;
	ld.shared.f32 	%f779, [%r9+116];
	ld.shared.f32 	%f780, [%r9+372];
	ld.shared.f32 	%f781, [%r9+628];
	ld.shared.f32 	%f782, [%r9+884];
	ld.shared.f32 	%f783, [%r6+7424];
	ld.shared.f32 	%f784, [%r6+7428];
	ld.shared.f32 	%f785, [%r6+7432];
	ld.shared.f32 	%f786, [%r6+7436];
	fma.rn.f32 	%f787, %f779, %f783, %f763;
	fma.rn.f32 	%f788, %f779, %f784, %f764;
	fma.rn.f32 	%f789, %f779, %f785, %f765;
	fma.rn.f32 	%f790, %f779, %f786, %f766;
	fma.rn.f32 	%f791, %f780, %f783, %f767;
	fma.rn.f32 	%f792, %f780, %f784, %f768;
	fma.rn.f32 	%f793, %f780, %f785, %f769;
	fma.rn.f32 	%f794, %f780, %f786, %f770;
	fma.rn.f32 	%f795, %f781, %f783, %f771;
	fma.rn.f32 	%f796, %f781, %f784, %f772;
	fma.rn.f32 	%f797, %f781, %f785, %f773;
	fma.rn.f32 	%f798, %f781, %f786, %f774;
	fma.rn.f32 	%f799, %f782, %f783, %f775;
	fma.rn.f32 	%f800, %f782, %f784, %f776;
	fma.rn.f32 	%f801, %f782, %f785, %f777;
	fma.rn.f32 	%f802, %f782, %f786, %f778;
	ld.shared.f32 	%f803, [%r9+120];
	ld.shared.f32 	%f804, [%r9+376];
	ld.shared.f32 	%f805, [%r9+632];
	ld.shared.f32 	%f806, [%r9+888];
	ld.shared.f32 	%f807, [%r6+7680];
	ld.shared.f32 	%f808, [%r6+7684];
	ld.shared.f32 	%f809, [%r6+7688];
	ld.shared.f32 	%f810, [%r6+7692];
	fma.rn.f32 	%f811, %f803, %f807, %f787;
	fma.rn.f32 	%f812, %f803, %f808, %f788;
	fma.rn.f32 	%f813, %f803, %f809, %f789;
	fma.rn.f32 	%f814, %f803, %f810, %f790;
	fma.rn.f32 	%f815, %f804, %f807, %f791;
	fma.rn.f32 	%f816, %f804, %f808, %f792;
	fma.rn.f32 	%f817, %f804, %f809, %f793;
	fma.rn.f32 	%f818, %f804, %f810, %f794;
	fma.rn.f32 	%f819, %f805, %f807, %f795;
	fma.rn.f32 	%f820, %f805, %f808, %f796;
	fma.rn.f32 	%f821, %f805, %f809, %f797;
	fma.rn.f32 	%f822, %f805, %f810, %f798;
	fma.rn.f32 	%f823, %f806, %f807, %f799;
	fma.rn.f32 	%f824, %f806, %f808, %f800;
	fma.rn.f32 	%f825, %f806, %f809, %f801;
	fma.rn.f32 	%f826, %f806, %f810, %f802;
	ld.shared.f32 	%f827, [%r9+124];
	ld.shared.f32 	%f828, [%r9+380];
	ld.shared.f32 	%f829, [%r9+636];
	ld.shared.f32 	%f830, [%r9+892];
	ld.shared.f32 	%f831, [%r6+7936];
	ld.shared.f32 	%f832, [%r6+7940];
	ld.shared.f32 	%f833, [%r6+7944];
	ld.shared.f32 	%f834, [%r6+7948];
	fma.rn.f32 	%f835, %f827, %f831, %f811;
	fma.rn.f32 	%f836, %f827, %f832, %f812;
	fma.rn.f32 	%f837, %f827, %f833, %f813;
	fma.rn.f32 	%f838, %f827, %f834, %f814;
	fma.rn.f32 	%f839, %f828, %f831, %f815;
	fma.rn.f32 	%f840, %f828, %f832, %f816;
	fma.rn.f32 	%f841, %f828, %f833, %f817;
	fma.rn.f32 	%f842, %f828, %f834, %f818;
	fma.rn.f32 	%f843, %f829, %f831, %f819;
	fma.rn.f32 	%f844, %f829, %f832, %f820;
	fma.rn.f32 	%f845, %f829, %f833, %f821;
	fma.rn.f32 	%f846, %f829, %f834, %f822;
	fma.rn.f32 	%f847, %f830, %f831, %f823;
	fma.rn.f32 	%f848, %f830, %f832, %f824;
	fma.rn.f32 	%f849, %f830, %f833, %f825;
	fma.rn.f32 	%f850, %f830, %f834, %f826;
	ld.shared.f32 	%f851, [%r9+128];
	ld.shared.f32 	%f852, [%r9+384];
	ld.shared.f32 	%f853, [%r9+640];
	ld.shared.f32 	%f854, [%r9+896];
	ld.shared.f32 	%f855, [%r6+8192];
	ld.shared.f32 	%f856, [%r6+8196];
	ld.shared.f32 	%f857, [%r6+8200];
	ld.shared.f32 	%f858, [%r6+8204];
	fma.rn.f32 	%f859, %f851, %f855, %f835;
	fma.rn.f32 	%f860, %f851, %f856, %f836;
	fma.rn.f32 	%f861, %f851, %f857, %f837;
	fma.rn.f32 	%f862, %f851, %f858, %f838;
	fma.rn.f32 	%f863, %f852, %f855, %f839;
	fma.rn.f32 	%f864, %f852, %f856, %f840;
	fma.rn.f32 	%f865, %f852, %f857, %f841;
	fma.rn.f32 	%f866, %f852, %f858, %f842;
	fma.rn.f32 	%f867, %f853, %f855, %f843;
	fma.rn.f32 	%f868, %f853, %f856, %f844;
	fma.rn.f32 	%f869, %f853, %f857, %f845;
	fma.rn.f32 	%f870, %f853, %f858, %f846;
	fma.rn.f32 	%f871, %f854, %f855, %f847;
	fma.rn.f32 	%f872, %f854, %f856, %f848;
	fma.rn.f32 	%f873, %f854, %f857, %f849;
	fma.rn.f32 	%f874, %f854, %f858, %f850;
	ld.shared.f32 	%f875, [%r9+132];
	ld.shared.f32 	%f876, [%r9+388];
	ld.shared.f32 	%f877, [%r9+644];
	ld.shared.f32 	%f878, [%r9+900];
	ld.shared.f32 	%f879, [%r6+8448];
	ld.shared.f32 	%f880, [%r6+8452];
	ld.shared.f32 	%f881, [%r6+8456];
	ld.shared.f32 	%f882, [%r6+8460];
	fma.rn.f32 	%f883, %f875, %f879, %f859;
	fma.rn.f32 	%f884, %f875, %f880, %f860;
	fma.rn.f32 	%f885, %f875, %f881, %f861;
	fma.rn.f32 	%f886, %f875, %f882, %f862;
	fma.rn.f32 	%f887, %f876, %f879, %f863;
	fma.rn.f32 	%f888, %f876, %f880, %f864;
	fma.rn.f32 	%f889, %f876, %f881, %f865;
	fma.rn.f32 	%f890, %f876, %f882, %f866;
	fma.rn.f32 	%f891, %f877, %f879, %f867;
	fma.rn.f32 	%f892, %f877, %f880, %f868;
	fma.rn.f32 	%f893, %f877, %f881, %f869;
	fma.rn.f32 	%f894, %f877, %f882, %f870;
	fma.rn.f32 	%f895, %f878, %f879, %f871;
	fma.rn.f32 	%f896, %f878, %f880, %f872;
	fma.rn.f32 	%f897, %f878, %f881, %f873;
	fma.rn.f32 	%f898, %f878, %f882, %f874;
	ld.shared.f32 	%f899, [%r9+136];
	ld.shared.f32 	%f900, [%r9+392];
	ld.shared.f32 	%f901, [%r9+648];
	ld.shared.f32 	%f902, [%r9+904];
	ld.shared.f32 	%f903, [%r6+8704];
	ld.shared.f32 	%f904, [%r6+8708];
	ld.shared.f32 	%f905, [%r6+8712];
	ld.shared.f32 	%f906, [%r6+8716];
	fma.rn.f32 	%f907, %f899, %f903, %f883;
	fma.rn.f32 	%f908, %f899, %f904, %f884;
	fma.rn.f32 	%f909, %f899, %f905, %f885;
	fma.rn.f32 	%f910, %f899, %f906, %f886;
	fma.rn.f32 	%f911, %f900, %f903, %f887;
	fma.rn.f32 	%f912, %f900, %f904, %f888;
	fma.rn.f32 	%f913, %f900, %f905, %f889;
	fma.rn.f32 	%f914, %f900, %f906, %f890;
	fma.rn.f32 	%f915, %f901, %f903, %f891;
	fma.rn.f32 	%f916, %f901, %f904, %f892;
	fma.rn.f32 	%f917, %f901, %f905, %f893;
	fma.rn.f32 	%f918, %f901, %f906, %f894;
	fma.rn.f32 	%f919, %f902, %f903, %f895;
	fma.rn.f32 	%f920, %f902, %f904, %f896;
	fma.rn.f32 	%f921, %f902, %f905, %f897;
	fma.rn.f32 	%f922, %f902, %f906, %f898;
	ld.shared.f32 	%f923, [%r9+140];
	ld.shared.f32 	%f924, [%r9+396];
	ld.shared.f32 	%f925, [%r9+652];
	ld.shared.f32 	%f926, [%r9+908];
	ld.shared.f32 	%f927, [%r6+8960];
	ld.shared.f32 	%f928, [%r6+8964];
	ld.shared.f32 	%f929, [%r6+8968];
	ld.shared.f32 	%f930, [%r6+8972];
	fma.rn.f32 	%f931, %f923, %f927, %f907;
	fma.rn.f32 	%f932, %f923, %f928, %f908;
	fma.rn.f32 	%f933, %f923, %f929, %f909;
	fma.rn.f32 	%f934, %f923, %f930, %f910;
	fma.rn.f32 	%f935, %f924, %f927, %f911;
	fma.rn.f32 	%f936, %f924, %f928, %f912;
	fma.rn.f32 	%f937, %f924, %f929, %f913;
	fma.rn.f32 	%f938, %f924, %f930, %f914;
	fma.rn.f32 	%f939, %f925, %f927, %f915;
	fma.rn.f32 	%f940, %f925, %f928, %f916;
	fma.rn.f32 	%f941, %f925, %f929, %f917;
	fma.rn.f32 	%f942, %f925, %f930, %f918;
	fma.rn.f32 	%f943, %f926, %f927, %f919;
	fma.rn.f32 	%f944, %f926, %f928, %f920;
	fma.rn.f32 	%f945, %f926, %f929, %f921;
	fma.rn.f32 	%f946, %f926, %f930, %f922;
	ld.shared.f32 	%f947, [%r9+144];
	ld.shared.f32 	%f948, [%r9+400];
	ld.shared.f32 	%f949, [%r9+656];
	ld.shared.f32 	%f950, [%r9+912];
	ld.shared.f32 	%f951, [%r6+9216];
	ld.shared.f32 	%f952, [%r6+9220];
	ld.shared.f32 	%f953, [%r6+9224];
	ld.shared.f32 	%f954, [%r6+9228];
	fma.rn.f32 	%f955, %f947, %f951, %f931;
	fma.rn.f32 	%f956, %f947, %f952, %f932;
	fma.rn.f32 	%f957, %f947, %f953, %f933;
	fma.rn.f32 	%f958, %f947, %f954, %f934;
	fma.rn.f32 	%f959, %f948, %f951, %f935;
	fma.rn.f32 	%f960, %f948, %f952, %f936;
	fma.rn.f32 	%f961, %f948, %f953, %f937;
	fma.rn.f32 	%f962, %f948, %f954, %f938;
	fma.rn.f32 	%f963, %f949, %f951, %f939;
	fma.rn.f32 	%f964, %f949, %f952, %f940;
	fma.rn.f32 	%f965, %f949, %f953, %f941;
	fma.rn.f32 	%f966, %f949, %f954, %f942;
	fma.rn.f32 	%f967, %f950, %f951, %f943;
	fma.rn.f32 	%f968, %f950, %f952, %f944;
	fma.rn.f32 	%f969, %f950, %f953, %f945;
	fma.rn.f32 	%f970, %f950, %f954, %f946;
	ld.shared.f32 	%f971, [%r9+148];
	ld.shared.f32 	%f972, [%r9+404];
	ld.shared.f32 	%f973, [%r9+660];
	ld.shared.f32 	%f974, [%r9+916];
	ld.shared.f32 	%f975, [%r6+9472];
	ld.shared.f32 	%f976, [%r6+9476];
	ld.shared.f32 	%f977, [%r6+9480];
	ld.shared.f32 	%f978, [%r6+9484];
	fma.rn.f32 	%f979, %f971, %f975, %f955;
	fma.rn.f32 	%f980, %f971, %f976, %f956;
	fma.rn.f32 	%f981, %f971, %f977, %f957;
	fma.rn.f32 	%f982, %f971, %f978, %f958;
	fma.rn.f32 	%f983, %f972, %f975, %f959;
	fma.rn.f32 	%f984, %f972, %f976, %f960;
	fma.rn.f32 	%f985, %f972, %f977, %f961;
	fma.rn.f32 	%f986, %f972, %f978, %f962;
	fma.rn.f32 	%f987, %f973, %f975, %f963;
	fma.rn.f32 	%f988, %f973, %f976, %f964;
	fma.rn.f32 	%f989, %f973, %f977, %f965;
	fma.rn.f32 	%f990, %f973, %f978, %f966;
	fma.rn.f32 	%f991, %f974, %f975, %f967;
	fma.rn.f32 	%f992, %f974, %f976, %f968;
	fma.rn.f32 	%f993, %f974, %f977, %f969;
	fma.rn.f32 	%f994, %f974, %f978, %f970;
	ld.shared.f32 	%f995, [%r9+152];
	ld.shared.f32 	%f996, [%r9+408];
	ld.shared.f32 	%f997, [%r9+664];
	ld.shared.f32 	%f998, [%r9+920];
	ld.shared.f32 	%f999, [%r6+9728];
	ld.shared.f32 	%f1000, [%r6+9732];
	ld.shared.f32 	%f1001, [%r6+9736];
	ld.shared.f32 	%f1002, [%r6+9740];
	fma.rn.f32 	%f1003, %f995, %f999, %f979;
	fma.rn.f32 	%f1004, %f995, %f1000, %f980;
	fma.rn.f32 	%f1005, %f995, %f1001, %f981;
	fma.rn.f32 	%f1006, %f995, %f1002, %f982;
	fma.rn.f32 	%f1007, %f996, %f999, %f983;
	fma.rn.f32 	%f1008, %f996, %f1000, %f984;
	fma.rn.f32 	%f1009, %f996, %f1001, %f985;
	fma.rn.f32 	%f1010, %f996, %f1002, %f986;
	fma.rn.f32 	%f1011, %f997, %f999, %f987;
	fma.rn.f32 	%f1012, %f997, %f1000, %f988;
	fma.rn.f32 	%f1013, %f997, %f1001, %f989;
	fma.rn.f32 	%f1014, %f997, %f1002, %f990;
	fma.rn.f32 	%f1015, %f998, %f999, %f991;
	fma.rn.f32 	%f1016, %f998, %f1000, %f992;
	fma.rn.f32 	%f1017, %f998, %f1001, %f993;
	fma.rn.f32 	%f1018, %f998, %f1002, %f994;
	ld.shared.f32 	%f1019, [%r9+156];
	ld.shared.f32 	%f1020, [%r9+412];
	ld.shared.f32 	%f1021, [%r9+668];
	ld.shared.f32 	%f1022, [%r9+924];
	ld.shared.f32 	%f1023, [%r6+9984];
	ld.shared.f32 	%f1024, [%r6+9988];
	ld.shared.f32 	%f1025, [%r6+9992];
	ld.shared.f32 	%f1026, [%r6+9996];
	fma.rn.f32 	%f1027, %f1019, %f1023, %f1003;
	fma.rn.f32 	%f1028, %f1019, %f1024, %f1004;
	fma.rn.f32 	%f1029, %f1019, %f1025, %f1005;
	fma.rn.f32 	%f1030, %f1019, %f1026, %f1006;
	fma.rn.f32 	%f1031, %f1020, %f1023, %f1007;
	fma.rn.f32 	%f1032, %f1020, %f1024, %f1008;
	fma.rn.f32 	%f1033, %f1020, %f1025, %f1009;
	fma.rn.f32 	%f1034, %f1020, %f1026, %f1010;
	fma.rn.f32 	%f1035, %f1021, %f1023, %f1011;
	fma.rn.f32 	%f1036, %f1021, %f1024, %f1012;
	fma.rn.f32 	%f1037, %f1021, %f1025, %f1013;
	fma.rn.f32 	%f1038, %f1021, %f1026, %f1014;
	fma.rn.f32 	%f1039, %f1022, %f1023, %f1015;
	fma.rn.f32 	%f1040, %f1022, %f1024, %f1016;
	fma.rn.f32 	%f1041, %f1022, %f1025, %f1017;
	fma.rn.f32 	%f1042, %f1022, %f1026, %f1018;
	ld.shared.f32 	%f1043, [%r9+160];
	ld.shared.f32 	%f1044, [%r9+416];
	ld.shared.f32 	%f1045, [%r9+672];
	ld.shared.f32 	%f1046, [%r9+928];
	ld.shared.f32 	%f1047, [%r6+10240];
	ld.shared.f32 	%f1048, [%r6+10244];
	ld.shared.f32 	%f1049, [%r6+10248];
	ld.shared.f32 	%f1050, [%r6+10252];
	fma.rn.f32 	%f1051, %f1043, %f1047, %f1027;
	fma.rn.f32 	%f1052, %f1043, %f1048, %f1028;
	fma.rn.f32 	%f1053, %f1043, %f1049, %f1029;
	fma.rn.f32 	%f1054, %f1043, %f1050, %f1030;
	fma.rn.f32 	%f1055, %f1044, %f1047, %f1031;
	fma.rn.f32 	%f1056, %f1044, %f1048, %f1032;
	fma.rn.f32 	%f1057, %f1044, %f1049, %f1033;
	fma.rn.f32 	%f1058, %f1044, %f1050, %f1034;
	fma.rn.f32 	%f1059, %f1045, %f1047, %f1035;
	fma.rn.f32 	%f1060, %f1045, %f1048, %f1036;
	fma.rn.f32 	%f1061, %f1045, %f1049, %f1037;
	fma.rn.f32 	%f1062, %f1045, %f1050, %f1038;
	fma.rn.f32 	%f1063, %f1046, %f1047, %f1039;
	fma.rn.f32 	%f1064, %f1046, %f1048, %f1040;
	fma.rn.f32 	%f1065, %f1046, %f1049, %f1041;
	fma.rn.f32 	%f1066, %f1046, %f1050, %f1042;
	ld.shared.f32 	%f1067, [%r9+164];
	ld.shared.f32 	%f1068, [%r9+420];
	ld.shared.f32 	%f1069, [%r9+676];
	ld.shared.f32 	%f1070, [%r9+932];
	ld.shared.f32 	%f1071, [%r6+10496];
	ld.shared.f32 	%f1072, [%r6+10500];
	ld.shared.f32 	%f1073, [%r6+10504];
	ld.shared.f32 	%f1074, [%r6+10508];
	fma.rn.f32 	%f1075, %f1067, %f1071, %f1051;
	fma.rn.f32 	%f1076, %f1067, %f1072, %f1052;
	fma.rn.f32 	%f1077, %f1067, %f1073, %f1053;
	fma.rn.f32 	%f1078, %f1067, %f1074, %f1054;
	fma.rn.f32 	%f1079, %f1068, %f1071, %f1055;
	fma.rn.f32 	%f1080, %f1068, %f1072, %f1056;
	fma.rn.f32 	%f1081, %f1068, %f1073, %f1057;
	fma.rn.f32 	%f1082, %f1068, %f1074, %f1058;
	fma.rn.f32 	%f1083, %f1069, %f1071, %f1059;
	fma.rn.f32 	%f1084, %f1069, %f1072, %f1060;
	fma.rn.f32 	%f1085, %f1069, %f1073, %f1061;
	fma.rn.f32 	%f1086, %f1069, %f1074, %f1062;
	fma.rn.f32 	%f1087, %f1070, %f1071, %f1063;
	fma.rn.f32 	%f1088, %f1070, %f1072, %f1064;
	fma.rn.f32 	%f1089, %f1070, %f1073, %f1065;
	fma.rn.f32 	%f1090, %f1070, %f1074, %f1066;
	ld.shared.f32 	%f1091, [%r9+168];
	ld.shared.f32 	%f1092, [%r9+424];
	ld.shared.f32 	%f1093, [%r9+680];
	ld.shared.f32 	%f1094, [%r9+936];
	ld.shared.f32 	%f1095, [%r6+10752];
	ld.shared.f32 	%f1096, [%r6+10756];
	ld.shared.f32 	%f1097, [%r6+10760];
	ld.shared.f32 	%f1098, [%r6+10764];
	fma.rn.f32 	%f1099, %f1091, %f1095, %f1075;
	fma.rn.f32 	%f1100, %f1091, %f1096, %f1076;
	fma.rn.f32 	%f1101, %f1091, %f1097, %f1077;
	fma.rn.f32 	%f1102, %f1091, %f1098, %f1078;
	fma.rn.f32 	%f1103, %f1092, %f1095, %f1079;
	fma.rn.f32 	%f1104, %f1092, %f1096, %f1080;
	fma.rn.f32 	%f1105, %f1092, %f1097, %f1081;
	fma.rn.f32 	%f1106, %f1092, %f1098, %f1082;
	fma.rn.f32 	%f1107, %f1093, %f1095, %f1083;
	fma.rn.f32 	%f1108, %f1093, %f1096, %f1084;
	fma.rn.f32 	%f1109, %f1093, %f1097, %f1085;
	fma.rn.f32 	%f1110, %f1093, %f1098, %f1086;
	fma.rn.f32 	%f1111, %f1094, %f1095, %f1087;
	fma.rn.f32 	%f1112, %f1094, %f1096, %f1088;
	fma.rn.f32 	%f1113, %f1094, %f1097, %f1089;
	fma.rn.f32 	%f1114, %f1094, %f1098, %f1090;
	ld.shared.f32 	%f1115, [%r9+172];
	ld.shared.f32 	%f1116, [%r9+428];
	ld.shared.f32 	%f1117, [%r9+684];
	ld.shared.f32 	%f1118, [%r9+940];
	ld.shared.f32 	%f1119, [%r6+11008];
	ld.shared.f32 	%f1120, [%r6+11012];
	ld.shared.f32 	%f1121, [%r6+11016];
	ld.shared.f32 	%f1122, [%r6+11020];
	fma.rn.f32 	%f1123, %f1115, %f1119, %f1099;
	fma.rn.f32 	%f1124, %f1115, %f1120, %f1100;
	fma.rn.f32 	%f1125, %f1115, %f1121, %f1101;
	fma.rn.f32 	%f1126, %f1115, %f1122, %f1102;
	fma.rn.f32 	%f1127, %f1116, %f1119, %f1103;
	fma.rn.f32 	%f1128, %f1116, %f1120, %f1104;
	fma.rn.f32 	%f1129, %f1116, %f1121, %f1105;
	fma.rn.f32 	%f1130, %f1116, %f1122, %f1106;
	fma.rn.f32 	%f1131, %f1117, %f1119, %f1107;
	fma.rn.f32 	%f1132, %f1117, %f1120, %f1108;
	fma.rn.f32 	%f1133, %f1117, %f1121, %f1109;
	fma.rn.f32 	%f1134, %f1117, %f1122, %f1110;
	fma.rn.f32 	%f1135, %f1118, %f1119, %f1111;
	fma.rn.f32 	%f1136, %f1118, %f1120, %f1112;
	fma.rn.f32 	%f1137, %f1118, %f1121, %f1113;
	fma.rn.f32 	%f1138, %f1118, %f1122, %f1114;
	ld.shared.f32 	%f1139, [%r9+176];
	ld.shared.f32 	%f1140, [%r9+432];
	ld.shared.f32 	%f1141, [%r9+688];
	ld.shared.f32 	%f1142, [%r9+944];
	ld.shared.f32 	%f1143, [%r6+11264];
	ld.shared.f32 	%f1144, [%r6+11268];
	ld.shared.f32 	%f1145, [%r6+11272];
	ld.shared.f32 	%f1146, [%r6+11276];
	fma.rn.f32 	%f1147, %f1139, %f1143, %f1123;
	fma.rn.f32 	%f1148, %f1139, %f1144, %f1124;
	fma.rn.f32 	%f1149, %f1139, %f1145, %f1125;
	fma.rn.f32 	%f1150, %f1139, %f1146, %f1126;
	fma.rn.f32 	%f1151, %f1140, %f1143, %f1127;
	fma.rn.f32 	%f1152, %f1140, %f1144, %f1128;
	fma.rn.f32 	%f1153, %f1140, %f1145, %f1129;
	fma.rn.f32 	%f1154, %f1140, %f1146, %f1130;
	fma.rn.f32 	%f1155, %f1141, %f1143, %f1131;
	fma.rn.f32 	%f1156, %f1141, %f1144, %f1132;
	fma.rn.f32 	%f1157, %f1141, %f1145, %f1133;
	fma.rn.f32 	%f1158, %f1141, %f1146, %f1134;
	fma.rn.f32 	%f1159, %f1142, %f1143, %f1135;
	fma.rn.f32 	%f1160, %f1142, %f1144, %f1136;
	fma.rn.f32 	%f1161, %f1142, %f1145, %f1137;
	fma.rn.f32 	%f1162, %f1142, %f1146, %f1138;
	ld.shared.f32 	%f1163, [%r9+180];
	ld.shared.f32 	%f1164, [%r9+436];
	ld.shared.f32 	%f1165, [%r9+692];
	ld.shared.f32 	%f1166, [%r9+948];
	ld.shared.f32 	%f1167, [%r6+11520];
	ld.shared.f32 	%f1168, [%r6+11524];
	ld.shared.f32 	%f1169, [%r6+11528];
	ld.shared.f32 	%f1170, [%r6+11532];
	fma.rn.f32 	%f1171, %f1163, %f1167, %f1147;
	fma.rn.f32 	%f1172, %f1163, %f1168, %f1148;
	fma.rn.f32 	%f1173, %f1163, %f1169, %f1149;
	fma.rn.f32 	%f1174, %f1163, %f1170, %f1150;
	fma.rn.f32 	%f1175, %f1164, %f1167, %f1151;
	fma.rn.f32 	%f1176, %f1164, %f1168, %f1152;
	fma.rn.f32 	%f1177, %f1164, %f1169, %f1153;
	fma.rn.f32 	%f1178, %f1164, %f1170, %f1154;
	fma.rn.f32 	%f1179, %f1165, %f1167, %f1155;
	fma.rn.f32 	%f1180, %f1165, %f1168, %f1156;
	fma.rn.f32 	%f1181, %f1165, %f1169, %f1157;
	fma.rn.f32 	%f1182, %f1165, %f1170, %f1158;
	fma.rn.f32 	%f1183, %f1166, %f1167, %f1159;
	fma.rn.f32 	%f1184, %f1166, %f1168, %f1160;
	fma.rn.f32 	%f1185, %f1166, %f1169, %f1161;
	fma.rn.f32 	%f1186, %f1166, %f1170, %f1162;
	ld.shared.f32 	%f1187, [%r9+184];
	ld.shared.f32 	%f1188, [%r9+440];
	ld.shared.f32 	%f1189, [%r9+696];
	ld.shared.f32 	%f1190, [%r9+952];
	ld.shared.f32 	%f1191, [%r6+11776];
	ld.shared.f32 	%f1192, [%r6+11780];
	ld.shared.f32 	%f1193, [%r6+11784];
	ld.shared.f32 	%f1194, [%r6+11788];
	fma.rn.f32 	%f1195, %f1187, %f1191, %f1171;
	fma.rn.f32 	%f1196, %f1187, %f1192, %f1172;
	fma.rn.f32 	%f1197, %f1187, %f1193, %f1173;
	fma.rn.f32 	%f1198, %f1187, %f1194, %f1174;
	fma.rn.f32 	%f1199, %f1188, %f1191, %f1175;
	fma.rn.f32 	%f1200, %f1188, %f1192, %f1176;
	fma.rn.f32 	%f1201, %f1188, %f1193, %f1177;
	fma.rn.f32 	%f1202, %f1188, %f1194, %f1178;
	fma.rn.f32 	%f1203, %f1189, %f1191, %f1179;
	fma.rn.f32 	%f1204, %f1189, %f1192, %f1180;
	fma.rn.f32 	%f1205, %f1189, %f1193, %f1181;
	fma.rn.f32 	%f1206, %f1189, %f1194, %f1182;
	fma.rn.f32 	%f1207, %f1190, %f1191, %f1183;
	fma.rn.f32 	%f1208, %f1190, %f1192, %f1184;
	fma.rn.f32 	%f1209, %f1190, %f1193, %f1185;
	fma.rn.f32 	%f1210, %f1190, %f1194, %f1186;
	ld.shared.f32 	%f1211, [%r9+188];
	ld.shared.f32 	%f1212, [%r9+444];
	ld.shared.f32 	%f1213, [%r9+700];
	ld.shared.f32 	%f1214, [%r9+956];
	ld.shared.f32 	%f1215, [%r6+12032];
	ld.shared.f32 	%f1216, [%r6+12036];
	ld.shared.f32 	%f1217, [%r6+12040];
	ld.shared.f32 	%f1218, [%r6+12044];
	fma.rn.f32 	%f1219, %f1211, %f1215, %f1195;
	fma.rn.f32 	%f1220, %f1211, %f1216, %f1196;
	fma.rn.f32 	%f1221, %f1211, %f1217, %f1197;
	fma.rn.f32 	%f1222, %f1211, %f1218, %f1198;
	fma.rn.f32 	%f1223, %f1212, %f1215, %f1199;
	fma.rn.f32 	%f1224, %f1212, %f1216, %f1200;
	fma.rn.f32 	%f1225, %f1212, %f1217, %f1201;
	fma.rn.f32 	%f1226, %f1212, %f1218, %f1202;
	fma.rn.f32 	%f1227, %f1213, %f1215, %f1203;
	fma.rn.f32 	%f1228, %f1213, %f1216, %f1204;
	fma.rn.f32 	%f1229, %f1213, %f1217, %f1205;
	fma.rn.f32 	%f1230, %f1213, %f1218, %f1206;
	fma.rn.f32 	%f1231, %f1214, %f1215, %f1207;
	fma.rn.f32 	%f1232, %f1214, %f1216, %f1208;
	fma.rn.f32 	%f1233, %f1214, %f1217, %f1209;
	fma.rn.f32 	%f1234, %f1214, %f1218, %f1210;
	ld.shared.f32 	%f1235, [%r9+192];
	ld.shared.f32 	%f1236, [%r9+448];
	ld.shared.f32 	%f1237, [%r9+704];
	ld.shared.f32 	%f1238, [%r9+960];
	ld.shared.f32 	%f1239, [%r6+12288];
	ld.shared.f32 	%f1240, [%r6+12292];
	ld.shared.f32 	%f1241, [%r6+12296];
	ld.shared.f32 	%f1242, [%r6+12300];
	fma.rn.f32 	%f1243, %f1235, %f1239, %f1219;
	fma.rn.f32 	%f1244, %f1235, %f1240, %f1220;
	fma.rn.f32 	%f1245, %f1235, %f1241, %f1221;
	fma.rn.f32 	%f1246, %f1235, %f1242, %f1222;
	fma.rn.f32 	%f1247, %f1236, %f1239, %f1223;
	fma.rn.f32 	%f1248, %f1236, %f1240, %f1224;
	fma.rn.f32 	%f1249, %f1236, %f1241, %f1225;
	fma.rn.f32 	%f1250, %f1236, %f1242, %f1226;
	fma.rn.f32 	%f1251, %f1237, %f1239, %f1227;
	fma.rn.f32 	%f1252, %f1237, %f1240, %f1228;
	fma.rn.f32 	%f1253, %f1237, %f1241, %f1229;
	fma.rn.f32 	%f1254, %f1237, %f1242, %f1230;
	fma.rn.f32 	%f1255, %f1238, %f1239, %f1231;
	fma.rn.f32 	%f1256, %f1238, %f1240, %f1232;
	fma.rn.f32 	%f1257, %f1238, %f1241, %f1233;
	fma.rn.f32 	%f1258, %f1238, %f1242, %f1234;
	ld.shared.f32 	%f1259, [%r9+196];
	ld.shared.f32 	%f1260, [%r9+452];
	ld.shared.f32 	%f1261, [%r9+708];
	ld.shared.f32 	%f1262, [%r9+964];
	ld.shared.f32 	%f1263, [%r6+12544];
	ld.shared.f32 	%f1264, [%r6+12548];
	ld.shared.f32 	%f1265, [%r6+12552];
	ld.shared.f32 	%f1266, [%r6+12556];
	fma.rn.f32 	%f1267, %f1259, %f1263, %f1243;
	fma.rn.f32 	%f1268, %f1259, %f1264, %f1244;
	fma.rn.f32 	%f1269, %f1259, %f1265, %f1245;
	fma.rn.f32 	%f1270, %f1259, %f1266, %f1246;
	fma.rn.f32 	%f1271, %f1260, %f1263, %f1247;
	fma.rn.f32 	%f1272, %f1260, %f1264, %f1248;
	fma.rn.f32 	%f1273, %f1260, %f1265, %f1249;
	fma.rn.f32 	%f1274, %f1260, %f1266, %f1250;
	fma.rn.f32 	%f1275, %f1261, %f1263, %f1251;
	fma.rn.f32 	%f1276, %f1261, %f1264, %f1252;
	fma.rn.f32 	%f1277, %f1261, %f1265, %f1253;
	fma.rn.f32 	%f1278, %f1261, %f1266, %f1254;
	fma.rn.f32 	%f1279, %f1262, %f1263, %f1255;
	fma.rn.f32 	%f1280, %f1262, %f1264, %f1256;
	fma.rn.f32 	%f1281, %f1262, %f1265, %f1257;
	fma.rn.f32 	%f1282, %f1262, %f1266, %f1258;
	ld.shared.f32 	%f1283, [%r9+200];
	ld.shared.f32 	%f1284, [%r9+456];
	ld.shared.f32 	%f1285, [%r9+712];
	ld.shared.f32 	%f1286, [%r9+968];
	ld.shared.f32 	%f1287, [%r6+12800];
	ld.shared.f32 	%f1288, [%r6+12804];
	ld.shared.f32 	%f1289, [%r6+12808];
	ld.shared.f32 	%f1290, [%r6+12812];
	fma.rn.f32 	%f1291, %f1283, %f1287, %f1267;
	fma.rn.f32 	%f1292, %f1283, %f1288, %f1268;
	fma.rn.f32 	%f1293, %f1283, %f1289, %f1269;
	fma.rn.f32 	%f1294, %f1283, %f1290, %f1270;
	fma.rn.f32 	%f1295, %f1284, %f1287, %f1271;
	fma.rn.f32 	%f1296, %f1284, %f1288, %f1272;
	fma.rn.f32 	%f1297, %f1284, %f1289, %f1273;
	fma.rn.f32 	%f1298, %f1284, %f1290, %f1274;
	fma.rn.f32 	%f1299, %f1285, %f1287, %f1275;
	fma.rn.f32 	%f1300, %f1285, %f1288, %f1276;
	fma.rn.f32 	%f1301, %f1285, %f1289, %f1277;
	fma.rn.f32 	%f1302, %f1285, %f1290, %f1278;
	fma.rn.f32 	%f1303, %f1286, %f1287, %f1279;
	fma.rn.f32 	%f1304, %f1286, %f1288, %f1280;
	fma.rn.f32 	%f1305, %f1286, %f1289, %f1281;
	fma.rn.f32 	%f1306, %f1286, %f1290, %f1282;
	ld.shared.f32 	%f1307, [%r9+204];
	ld.shared.f32 	%f1308, [%r9+460];
	ld.shared.f32 	%f1309, [%r9+716];
	ld.shared.f32 	%f1310, [%r9+972];
	ld.shared.f32 	%f1311, [%r6+13056];
	ld.shared.f32 	%f1312, [%r6+13060];
	ld.shared.f32 	%f1313, [%r6+13064];
	ld.shared.f32 	%f1314, [%r6+13068];
	fma.rn.f32 	%f1315, %f1307, %f1311, %f1291;
	fma.rn.f32 	%f1316, %f1307, %f1312, %f1292;
	fma.rn.f32 	%f1317, %f1307, %f1313, %f1293;
	fma.rn.f32 	%f1318, %f1307, %f1314, %f1294;
	fma.rn.f32 	%f1319, %f1308, %f1311, %f1295;
	fma.rn.f32 	%f1320, %f1308, %f1312, %f1296;
	fma.rn.f32 	%f1321, %f1308, %f1313, %f1297;
	fma.rn.f32 	%f1322, %f1308, %f1314, %f1298;
	fma.rn.f32 	%f1323, %f1309, %f1311, %f1299;
	fma.rn.f32 	%f1324, %f1309, %f1312, %f1300;
	fma.rn.f32 	%f1325, %f1309, %f1313, %f1301;
	fma.rn.f32 	%f1326, %f1309, %f1314, %f1302;
	fma.rn.f32 	%f1327, %f1310, %f1311, %f1303;
	fma.rn.f32 	%f1328, %f1310, %f1312, %f1304;
	fma.rn.f32 	%f1329, %f1310, %f1313, %f1305;
	fma.rn.f32 	%f1330, %f1310, %f1314, %f1306;
	ld.shared.f32 	%f1331, [%r9+208];
	ld.shared.f32 	%f1332, [%r9+464];
	ld.shared.f32 	%f1333, [%r9+720];
	ld.shared.f32 	%f1334, [%r9+976];
	ld.shared.f32 	%f1335, [%r6+13312];
	ld.shared.f32 	%f1336, [%r6+13316];
	ld.shared.f32 	%f1337, [%r6+13320];
	ld.shared.f32 	%f1338, [%r6+13324];
	fma.rn.f32 	%f1339, %f1331, %f1335, %f1315;
	fma.rn.f32 	%f1340, %f1331, %f1336, %f1316;
	fma.rn.f32 	%f1341, %f1331, %f1337, %f1317;
	fma.rn.f32 	%f1342, %f1331, %f1338, %f1318;
	fma.rn.f32 	%f1343, %f1332, %f1335, %f1319;
	fma.rn.f32 	%f1344, %f1332, %f1336, %f1320;
	fma.rn.f32 	%f1345, %f1332, %f1337, %f1321;
	fma.rn.f32 	%f1346, %f1332, %f1338, %f1322;
	fma.rn.f32 	%f1347, %f1333, %f1335, %f1323;
	fma.rn.f32 	%f1348, %f1333, %f1336, %f1324;
	fma.rn.f32 	%f1349, %f1333, %f1337, %f1325;
	fma.rn.f32 	%f1350, %f1333, %f1338, %f1326;
	fma.rn.f32 	%f1351, %f1334, %f1335, %f1327;
	fma.rn.f32 	%f1352, %f1334, %f1336, %f1328;
	fma.rn.f32 	%f1353, %f1334, %f1337, %f1329;
	fma.rn.f32 	%f1354, %f1334, %f1338, %f1330;
	ld.shared.f32 	%f1355, [%r9+212];
	ld.shared.f32 	%f1356, [%r9+468];
	ld.shared.f32 	%f1357, [%r9+724];
	ld.shared.f32 	%f1358, [%r9+980];
	ld.shared.f32 	%f1359, [%r6+13568];
	ld.shared.f32 	%f1360, [%r6+13572];
	ld.shared.f32 	%f1361, [%r6+13576];
	ld.shared.f32 	%f1362, [%r6+13580];
	fma.rn.f32 	%f1363, %f1355, %f1359, %f1339;
	fma.rn.f32 	%f1364, %f1355, %f1360, %f1340;
	fma.rn.f32 	%f1365, %f1355, %f1361, %f1341;
	fma.rn.f32 	%f1366, %f1355, %f1362, %f1342;
	fma.rn.f32 	%f1367, %f1356, %f1359, %f1343;
	fma.rn.f32 	%f1368, %f1356, %f1360, %f1344;
	fma.rn.f32 	%f1369, %f1356, %f1361, %f1345;
	fma.rn.f32 	%f1370, %f1356, %f1362, %f1346;
	fma.rn.f32 	%f1371, %f1357, %f1359, %f1347;
	fma.rn.f32 	%f1372, %f1357, %f1360, %f1348;
	fma.rn.f32 	%f1373, %f1357, %f1361, %f1349;
	fma.rn.f32 	%f1374, %f1357, %f1362, %f1350;
	fma.rn.f32 	%f1375, %f1358, %f1359, %f1351;
	fma.rn.f32 	%f1376, %f1358, %f1360, %f1352;
	fma.rn.f32 	%f1377, %f1358, %f1361, %f1353;
	fma.rn.f32 	%f1378, %f1358, %f1362, %f1354;
	ld.shared.f32 	%f1379, [%r9+216];
	ld.shared.f32 	%f1380, [%r9+472];
	ld.shared.f32 	%f1381, [%r9+728];
	ld.shared.f32 	%f1382, [%r9+984];
	ld.shared.f32 	%f1383, [%r6+13824];
	ld.shared.f32 	%f1384, [%r6+13828];
	ld.shared.f32 	%f1385, [%r6+13832];
	ld.shared.f32 	%f1386, [%r6+13836];
	fma.rn.f32 	%f1387, %f1379, %f1383, %f1363;
	fma.rn.f32 	%f1388, %f1379, %f1384, %f1364;
	fma.rn.f32 	%f1389, %f1379, %f1385, %f1365;
	fma.rn.f32 	%f1390, %f1379, %f1386, %f1366;
	fma.rn.f32 	%f1391, %f1380, %f1383, %f1367;
	fma.rn.f32 	%f1392, %f1380, %f1384, %f1368;
	fma.rn.f32 	%f1393, %f1380, %f1385, %f1369;
	fma.rn.f32 	%f1394, %f1380, %f1386, %f1370;
	fma.rn.f32 	%f1395, %f1381, %f1383, %f1371;
	fma.rn.f32 	%f1396, %f1381, %f1384, %f1372;
	fma.rn.f32 	%f1397, %f1381, %f1385, %f1373;
	fma.rn.f32 	%f1398, %f1381, %f1386, %f1374;
	fma.rn.f32 	%f1399, %f1382, %f1383, %f1375;
	fma.rn.f32 	%f1400, %f1382, %f1384, %f1376;
	fma.rn.f32 	%f1401, %f1382, %f1385, %f1377;
	fma.rn.f32 	%f1402, %f1382, %f1386, %f1378;
	ld.shared.f32 	%f1403, [%r9+220];
	ld.shared.f32 	%f1404, [%r9+476];
	ld.shared.f32 	%f1405, [%r9+732];
	ld.shared.f32 	%f1406, [%r9+988];
	ld.shared.f32 	%f1407, [%r6+14080];
	ld.shared.f32 	%f1408, [%r6+14084];
	ld.shared.f32 	%f1409, [%r6+14088];
	ld.shared.f32 	%f1410, [%r6+14092];
	fma.rn.f32 	%f1411, %f1403, %f1407, %f1387;
	fma.rn.f32 	%f1412, %f1403, %f1408, %f1388;
	fma.rn.f32 	%f1413, %f1403, %f1409, %f1389;
	fma.rn.f32 	%f1414, %f1403, %f1410, %f1390;
	fma.rn.f32 	%f1415, %f1404, %f1407, %f1391;
	fma.rn.f32 	%f1416, %f1404, %f1408, %f1392;
	fma.rn.f32 	%f1417, %f1404, %f1409, %f1393;
	fma.rn.f32 	%f1418, %f1404, %f1410, %f1394;
	fma.rn.f32 	%f1419, %f1405, %f1407, %f1395;
	fma.rn.f32 	%f1420, %f1405, %f1408, %f1396;
	fma.rn.f32 	%f1421, %f1405, %f1409, %f1397;
	fma.rn.f32 	%f1422, %f1405, %f1410, %f1398;
	fma.rn.f32 	%f1423, %f1406, %f1407, %f1399;
	fma.rn.f32 	%f1424, %f1406, %f1408, %f1400;
	fma.rn.f32 	%f1425, %f1406, %f1409, %f1401;
	fma.rn.f32 	%f1426, %f1406, %f1410, %f1402;
	ld.shared.f32 	%f1427, [%r9+224];
	ld.shared.f32 	%f1428, [%r9+480];
	ld.shared.f32 	%f1429, [%r9+736];
	ld.shared.f32 	%f1430, [%r9+992];
	ld.shared.f32 	%f1431, [%r6+14336];
	ld.shared.f32 	%f1432, [%r6+14340];
	ld.shared.f32 	%f1433, [%r6+14344];
	ld.shared.f32 	%f1434, [%r6+14348];
	fma.rn.f32 	%f1435, %f1427, %f1431, %f1411;
	fma.rn.f32 	%f1436, %f1427, %f1432, %f1412;
	fma.rn.f32 	%f1437, %f1427, %f1433, %f1413;
	fma.rn.f32 	%f1438, %f1427, %f1434, %f1414;
	fma.rn.f32 	%f1439, %f1428, %f1431, %f1415;
	fma.rn.f32 	%f1440, %f1428, %f1432, %f1416;
	fma.rn.f32 	%f1441, %f1428, %f1433, %f1417;
	fma.rn.f32 	%f1442, %f1428, %f1434, %f1418;
	fma.rn.f32 	%f1443, %f1429, %f1431, %f1419;
	fma.rn.f32 	%f1444, %f1429, %f1432, %f1420;
	fma.rn.f32 	%f1445, %f1429, %f1433, %f1421;
	fma.rn.f32 	%f1446, %f1429, %f1434, %f1422;
	fma.rn.f32 	%f1447, %f1430, %f1431, %f1423;
	fma.rn.f32 	%f1448, %f1430, %f1432, %f1424;
	fma.rn.f32 	%f1449, %f1430, %f1433, %f1425;
	fma.rn.f32 	%f1450, %f1430, %f1434, %f1426;
	ld.shared.f32 	%f1451, [%r9+228];
	ld.shared.f32 	%f1452, [%r9+484];
	ld.shared.f32 	%f1453, [%r9+740];
	ld.shared.f32 	%f1454, [%r9+996];
	ld.shared.f32 	%f1455, [%r6+14592];
	ld.shared.f32 	%f1456, [%r6+14596];
	ld.shared.f32 	%f1457, [%r6+14600];
	ld.shared.f32 	%f1458, [%r6+14604];
	fma.rn.f32 	%f1459, %f1451, %f1455, %f1435;
	fma.rn.f32 	%f1460, %f1451, %f1456, %f1436;
	fma.rn.f32 	%f1461, %f1451, %f1457, %f1437;
	fma.rn.f32 	%f1462, %f1451, %f1458, %f1438;
	fma.rn.f32 	%f1463, %f1452, %f1455, %f1439;
	fma.rn.f32 	%f1464, %f1452, %f1456, %f1440;
	fma.rn.f32 	%f1465, %f1452, %f1457, %f1441;
	fma.rn.f32 	%f1466, %f1452, %f1458, %f1442;
	fma.rn.f32 	%f1467, %f1453, %f1455, %f1443;
	fma.rn.f32 	%f1468, %f1453, %f1456, %f1444;
	fma.rn.f32 	%f1469, %f1453, %f1457, %f1445;
	fma.rn.f32 	%f1470, %f1453, %f1458, %f1446;
	fma.rn.f32 	%f1471, %f1454, %f1455, %f1447;
	fma.rn.f32 	%f1472, %f1454, %f1456, %f1448;
	fma.rn.f32 	%f1473, %f1454, %f1457, %f1449;
	fma.rn.f32 	%f1474, %f1454, %f1458, %f1450;
	ld.shared.f32 	%f1475, [%r9+232];
	ld.shared.f32 	%f1476, [%r9+488];
	ld.shared.f32 	%f1477, [%r9+744];
	ld.shared.f32 	%f1478, [%r9+1000];
	ld.shared.f32 	%f1479, [%r6+14848];
	ld.shared.f32 	%f1480, [%r6+14852];
	ld.shared.f32 	%f1481, [%r6+14856];
	ld.shared.f32 	%f1482, [%r6+14860];
	fma.rn.f32 	%f1483, %f1475, %f1479, %f1459;
	fma.rn.f32 	%f1484, %f1475, %f1480, %f1460;
	fma.rn.f32 	%f1485, %f1475, %f1481, %f1461;
	fma.rn.f32 	%f1486, %f1475, %f1482, %f1462;
	fma.rn.f32 	%f1487, %f1476, %f1479, %f1463;
	fma.rn.f32 	%f1488, %f1476, %f1480, %f1464;
	fma.rn.f32 	%f1489, %f1476, %f1481, %f1465;
	fma.rn.f32 	%f1490, %f1476, %f1482, %f1466;
	fma.rn.f32 	%f1491, %f1477, %f1479, %f1467;
	fma.rn.f32 	%f1492, %f1477, %f1480, %f1468;
	fma.rn.f32 	%f1493, %f1477, %f1481, %f1469;
	fma.rn.f32 	%f1494, %f1477, %f1482, %f1470;
	fma.rn.f32 	%f1495, %f1478, %f1479, %f1471;
	fma.rn.f32 	%f1496, %f1478, %f1480, %f1472;
	fma.rn.f32 	%f1497, %f1478, %f1481, %f1473;
	fma.rn.f32 	%f1498, %f1478, %f1482, %f1474;
	ld.shared.f32 	%f1499, [%r9+236];
	ld.shared.f32 	%f1500, [%r9+492];
	ld.shared.f32 	%f1501, [%r9+748];
	ld.shared.f32 	%f1502, [%r9+1004];
	ld.shared.f32 	%f1503, [%r6+15104];
	ld.shared.f32 	%f1504, [%r6+15108];
	ld.shared.f32 	%f1505, [%r6+15112];
	ld.shared.f32 	%f1506, [%r6+15116];
	fma.rn.f32 	%f1507, %f1499, %f1503, %f1483;
	fma.rn.f32 	%f1508, %f1499, %f1504, %f1484;
	fma.rn.f32 	%f1509, %f1499, %f1505, %f1485;
	fma.rn.f32 	%f1510, %f1499, %f1506, %f1486;
	fma.rn.f32 	%f1511, %f1500, %f1503, %f1487;
	fma.rn.f32 	%f1512, %f1500, %f1504, %f1488;
	fma.rn.f32 	%f1513, %f1500, %f1505, %f1489;
	fma.rn.f32 	%f1514, %f1500, %f1506, %f1490;
	fma.rn.f32 	%f1515, %f1501, %f1503, %f1491;
	fma.rn.f32 	%f1516, %f1501, %f1504, %f1492;
	fma.rn.f32 	%f1517, %f1501, %f1505, %f1493;
	fma.rn.f32 	%f1518, %f1501, %f1506, %f1494;
	fma.rn.f32 	%f1519, %f1502, %f1503, %f1495;
	fma.rn.f32 	%f1520, %f1502, %f1504, %f1496;
	fma.rn.f32 	%f1521, %f1502, %f1505, %f1497;
	fma.rn.f32 	%f1522, %f1502, %f1506, %f1498;
	ld.shared.f32 	%f1523, [%r9+240];
	ld.shared.f32 	%f1524, [%r9+496];
	ld.shared.f32 	%f1525, [%r9+752];
	ld.shared.f32 	%f1526, [%r9+1008];
	ld.shared.f32 	%f1527, [%r6+15360];
	ld.shared.f32 	%f1528, [%r6+15364];
	ld.shared.f32 	%f1529, [%r6+15368];
	ld.shared.f32 	%f1530, [%r6+15372];
	fma.rn.f32 	%f1531, %f1523, %f1527, %f1507;
	fma.rn.f32 	%f1532, %f1523, %f1528, %f1508;
	fma.rn.f32 	%f1533, %f1523, %f1529, %f1509;
	fma.rn.f32 	%f1534, %f1523, %f1530, %f1510;
	fma.rn.f32 	%f1535, %f1524, %f1527, %f1511;
	fma.rn.f32 	%f1536, %f1524, %f1528, %f1512;
	fma.rn.f32 	%f1537, %f1524, %f1529, %f1513;
	fma.rn.f32 	%f1538, %f1524, %f1530, %f1514;
	fma.rn.f32 	%f1539, %f1525, %f1527, %f1515;
	fma.rn.f32 	%f1540, %f1525, %f1528, %f1516;
	fma.rn.f32 	%f1541, %f1525, %f1529, %f1517;
	fma.rn.f32 	%f1542, %f1525, %f1530, %f1518;
	fma.rn.f32 	%f1543, %f1526, %f1527, %f1519;
	fma.rn.f32 	%f1544, %f1526, %f1528, %f1520;
	fma.rn.f32 	%f1545, %f1526, %f1529, %f1521;
	fma.rn.f32 	%f1546, %f1526, %f1530, %f1522;
	ld.shared.f32 	%f1547, [%r9+244];
	ld.shared.f32 	%f1548, [%r9+500];
	ld.shared.f32 	%f1549, [%r9+756];
	ld.shared.f32 	%f1550, [%r9+1012];
	ld.shared.f32 	%f1551, [%r6+15616];
	ld.shared.f32 	%f1552, [%r6+15620];
	ld.shared.f32 	%f1553, [%r6+15624];
	ld.shared.f32 	%f1554, [%r6+15628];
	fma.rn.f32 	%f1555, %f1547, %f1551, %f1531;
	fma.rn.f32 	%f1556, %f1547, %f1552, %f1532;
	fma.rn.f32 	%f1557, %f1547, %f1553, %f1533;
	fma.rn.f32 	%f1558, %f1547, %f1554, %f1534;
	fma.rn.f32 	%f1559, %f1548, %f1551, %f1535;
	fma.rn.f32 	%f1560, %f1548, %f1552, %f1536;
	fma.rn.f32 	%f1561, %f1548, %f1553, %f1537;
	fma.rn.f32 	%f1562, %f1548, %f1554, %f1538;
	fma.rn.f32 	%f1563, %f1549, %f1551, %f1539;
	fma.rn.f32 	%f1564, %f1549, %f1552, %f1540;
	fma.rn.f32 	%f1565, %f1549, %f1553, %f1541;
	fma.rn.f32 	%f1566, %f1549, %f1554, %f1542;
	fma.rn.f32 	%f1567, %f1550, %f1551, %f1543;
	fma.rn.f32 	%f1568, %f1550, %f1552, %f1544;
	fma.rn.f32 	%f1569, %f1550, %f1553, %f1545;
	fma.rn.f32 	%f1570, %f1550, %f1554, %f1546;
	ld.shared.f32 	%f1571, [%r9+248];
	ld.shared.f32 	%f1572, [%r9+504];
	ld.shared.f32 	%f1573, [%r9+760];
	ld.shared.f32 	%f1574, [%r9+1016];
	ld.shared.f32 	%f1575, [%r6+15872];
	ld.shared.f32 	%f1576, [%r6+15876];
	ld.shared.f32 	%f1577, [%r6+15880];
	ld.shared.f32 	%f1578, [%r6+15884];
	fma.rn.f32 	%f1579, %f1571, %f1575, %f1555;
	fma.rn.f32 	%f1580, %f1571, %f1576, %f1556;
	fma.rn.f32 	%f1581, %f1571, %f1577, %f1557;
	fma.rn.f32 	%f1582, %f1571, %f1578, %f1558;
	fma.rn.f32 	%f1583, %f1572, %f1575, %f1559;
	fma.rn.f32 	%f1584, %f1572, %f1576, %f1560;
	fma.rn.f32 	%f1585, %f1572, %f1577, %f1561;
	fma.rn.f32 	%f1586, %f1572, %f1578, %f1562;
	fma.rn.f32 	%f1587, %f1573, %f1575, %f1563;
	fma.rn.f32 	%f1588, %f1573, %f1576, %f1564;
	fma.rn.f32 	%f1589, %f1573, %f1577, %f1565;
	fma.rn.f32 	%f1590, %f1573, %f1578, %f1566;
	fma.rn.f32 	%f1591, %f1574, %f1575, %f1567;
	fma.rn.f32 	%f1592, %f1574, %f1576, %f1568;
	fma.rn.f32 	%f1593, %f1574, %f1577, %f1569;
	fma.rn.f32 	%f1594, %f1574, %f1578, %f1570;
	ld.shared.f32 	%f1595, [%r9+252];
	ld.shared.f32 	%f1596, [%r9+508];
	ld.shared.f32 	%f1597, [%r9+764];
	ld.shared.f32 	%f1598, [%r9+1020];
	ld.shared.f32 	%f1599, [%r6+16128];
	ld.shared.f32 	%f1600, [%r6+16132];
	ld.shared.f32 	%f1601, [%r6+16136];
	ld.shared.f32 	%f1602, [%r6+16140];
	fma.rn.f32 	%f1626, %f1595, %f1599, %f1579;
	fma.rn.f32 	%f1625, %f1595, %f1600, %f1580;
	fma.rn.f32 	%f1624, %f1595, %f1601, %f1581;
	fma.rn.f32 	%f1623, %f1595, %f1602, %f1582;
	fma.rn.f32 	%f1622, %f1596, %f1599, %f1583;
	fma.rn.f32 	%f1621, %f1596, %f1600, %f1584;
	fma.rn.f32 	%f1620, %f1596, %f1601, %f1585;
	fma.rn.f32 	%f1619, %f1596, %f1602, %f1586;
	fma.rn.f32 	%f1627, %f1597, %f1599, %f1587;
	fma.rn.f32 	%f1628, %f1597, %f1600, %f1588;
	fma.rn.f32 	%f1629, %f1597, %f1601, %f1589;
	fma.rn.f32 	%f1630, %f1597, %f1602, %f1590;
	fma.rn.f32 	%f1631, %f1598, %f1599, %f1591;
	fma.rn.f32 	%f1632, %f1598, %f1600, %f1592;
	fma.rn.f32 	%f1633, %f1598, %f1601, %f1593;
	fma.rn.f32 	%f1634, %f1598, %f1602, %f1594;
	bar.sync 	0;
	add.s32 	%r41, %r41, 1;
	setp.ne.s32 	%p2, %r41, 0;
	add.s32 	%r40, %r40, 64;
	add.s32 	%r39, %r39, %r13;
	@%p2 bra 	$L__BB0_2;
$L__BB0_3:
	ld.param.u64 	%rd32, [_Z16matmul_vectorizePfS_S_iii_param_2];
	cvta.to.global.u64 	%rd23, %rd32;
	add.s32 	%r34, %r5, %r3;
	mad.lo.s32 	%r35, %r4, %r20, %r34;
	mul.wide.u32 	%rd24, %r35, 4;
	add.s64 	%rd25, %rd23, %rd24;
	st.global.v4.f32 	[%rd25], {%f1626, %f1625, %f1624, %f1623};
	add.s32 	%r36, %r35, %r20;
	mul.wide.u32 	%rd26, %r36, 4;
	add.s64 	%rd27, %rd23, %rd26;
	st.global.v4.f32 	[%rd27], {%f1622, %f1621, %f1620, %f1619};
	add.s32 	%r37, %r36, %r20;
	mul.wide.u32 	%rd28, %r37, 4;
	add.s64 	%rd29, %rd23, %rd28;
	st.global.v4.f32 	[%rd29], {%f1627, %f1628, %f1629, %f1630};
	add.s32 	%r38, %r37, %r20;
	mul.wide.u32 	%rd30, %r38, 4;
	add.s64 	%rd31, %rd23, %rd30;
	st.global.v4.f32 	[%rd31], {%f1631, %f1632, %f1633, %f1634};
	ret;

}


// ===== COMPILED SASS (sm_100) =====

	.target	sm_100

	.elftype	@"ET_EXEC"


//--------------------- .note.nv.tkinfo           --------------------------
	.section	.note.nv.tkinfo,"",@"SHT_NOTE"
	.sectionflags	@"SHF_NOTE_NV_TKINFO"
	.tkinfo
        /*0018*/ 	.word	0x00000002
        /*0030*/ 	.string	""
        /*0030*/ 	.string	"ptxas"
        /*0030*/ 	.string	"Cuda compilation tools, release 13.0, V13.0.88"
        /*0030*/ 	.string	"Build cuda_13.0.r13.0/compiler.36424714_0"
        /*0030*/ 	.string	"-arch sm_100 -m 64 "



//--------------------- .note.nv.cuinfo           --------------------------
	.section	.note.nv.cuinfo,"",@"SHT_NOTE"
	.sectionflags	@"SHF_NOTE_NV_CUINFO"
        /*0018*/ 	.short	0x0002
        /*001a*/ 	.short	0x0064
        /*001c*/ 	.short	0x0082
	.zero		2


//--------------------- .nv.info                  --------------------------
	.section	.nv.info,"",@"SHT_CUDA_INFO"
	.align	4


	//----- nvinfo : EIATTR_REGCOUNT
	.align		4
        /*0000*/ 	.byte	0x04, 0x2f
        /*0002*/ 	.short	(.L_1 - .L_0)
	.align		4
.L_0:
        /*0004*/ 	.word	index@(_Z16matmul_vectorizePfS_S_iii)
        /*0008*/ 	.word	0x00000039


	//----- nvinfo : EIATTR_FRAME_SIZE
	.align		4
.L_1:
        /*000c*/ 	.byte	0x04, 0x11
        /*000e*/ 	.short	(.L_3 - .L_2)
	.align		4
.L_2:
        /*0010*/ 	.word	index@(_Z16matmul_vectorizePfS_S_iii)
        /*0014*/ 	.word	0x00000000


	//----- nvinfo : EIATTR_MIN_STACK_SIZE
	.align		4
.L_3:
        /*0018*/ 	.byte	0x04, 0x12
        /*001a*/ 	.short	(.L_5 - .L_4)
	.align		4
.L_4:
        /*001c*/ 	.word	index@(_Z16matmul_vectorizePfS_S_iii)
        /*0020*/ 	.word	0x00000000
.L_5:


//--------------------- .nv.compat                --------------------------
	.section	.nv.compat,"",@"SHT_CUDA_COMPAT_INFO"
	.align	4
        /*0000*/ 	.byte	0x02, 0x09, 0x00, 0x00, 0x02, 0x02, 0x01, 0x00, 0x02, 0x05, 0x05, 0x00, 0x03, 0x07, 0x01, 0x01
        /*0010*/ 	.byte	0x02, 0x03, 0x00, 0x00, 0x02, 0x06, 0x01, 0x00, 0x04, 0x0b, 0x08, 0x00, 0x09, 0x00, 0x00, 0x00
        /*0020*/ 	.byte	0x00, 0x00, 0x00, 0x00


//--------------------- .nv.info._Z16matmul_vectorizePfS_S_iii --------------------------
	.section	.nv.info._Z16matmul_vectorizePfS_S_iii,"",@"SHT_CUDA_INFO"
	.sectionflags	@""
	.align	4


	//----- nvinfo : EIATTR_CUDA_API_VERSION
	.align		4
        /*0000*/ 	.byte	0x04, 0x37
        /*0002*/ 	.short	(.L_7 - .L_6)
.L_6:
        /*0004*/ 	.word	0x00000082


	//----- nvinfo : EIATTR_KPARAM_INFO
	.align		4
.L_7:
        /*0008*/ 	.byte	0x04, 0x17
        /*000a*/ 	.short	(.L_9 - .L_8)
.L_8:
        /*000c*/ 	.word	0x00000000
        /*0010*/ 	.short	0x0005
        /*0012*/ 	.short	0x0020
        /*0014*/ 	.byte	0x00, 0xf0, 0x11, 0x00


	//----- nvinfo : EIATTR_KPARAM_INFO
	.align		4
.L_9:
        /*0018*/ 	.byte	0x04, 0x17
        /*001a*/ 	.short	(.L_11 - .L_10)
.L_10:
        /*001c*/ 	.word	0x00000000
        /*0020*/ 	.short	0x0004
        /*0022*/ 	.short	0x001c
        /*0024*/ 	.byte	0x00, 0xf0, 0x11, 0x00


	//----- nvinfo : EIATTR_KPARAM_INFO
	.align		4
.L_11:
        /*0028*/ 	.byte	0x04, 0x17
        /*002a*/ 	.short	(.L_13 - .L_12)
.L_12:
        /*002c*/ 	.word	0x00000000
        /*0030*/ 	.short	0x0003
        /*0032*/ 	.short	0x0018
        /*0034*/ 	.byte	0x00, 0xf0, 0x11, 0x00


	//----- nvinfo : EIATTR_KPARAM_INFO
	.align		4
.L_13:
        /*0038*/ 	.byte	0x04, 0x17
        /*003a*/ 	.short	(.L_15 - .L_14)
.L_14:
        /*003c*/ 	.word	0x00000000
        /*0040*/ 	.short	0x0002
        /*0042*/ 	.short	0x0010
        /*0044*/ 	.byte	0x00, 0xf5, 0x21, 0x00


	//----- nvinfo : EIATTR_KPARAM_INFO
	.align		4
.L_15:
        /*0048*/ 	.byte	0x04, 0x17
        /*004a*/ 	.short	(.L_17 - .L_16)
.L_16:
        /*004c*/ 	.word	0x00000000
        /*0050*/ 	.short	0x0001
        /*0052*/ 	.short	0x0008
        /*0054*/ 	.byte	0x00, 0xf5, 0x21, 0x00


	//----- nvinfo : EIATTR_KPARAM_INFO
	.align		4
.L_17:
        /*0058*/ 	.byte	0x04, 0x17
        /*005a*/ 	.short	(.L_19 - .L_18)
.L_18:
        /*005c*/ 	.word	0x00000000
        /*0060*/ 	.short	0x0000
        /*0062*/ 	.short	0x0000
        /*0064*/ 	.byte	0x00, 0xf5, 0x21, 0x00


	//----- nvinfo : EIATTR_SPARSE_MMA_MASK
	.align		4
.L_19:
        /*0068*/ 	.byte	0x03, 0x50
        /*006a*/ 	.short	0x0000


	//----- nvinfo : EIATTR_MAXREG_COUNT
	.align		4
        /*006c*/ 	.byte	0x03, 0x1b
        /*006e*/ 	.short	0x00ff


	//----- nvinfo : EIATTR_NUM_BARRIERS
	.align		4
        /*0070*/ 	.byte	0x02, 0x4c
        /*0072*/ 	.byte	0x01
	.zero		1


	//----- nvinfo : EIATTR_MERCURY_ISA_VERSION
	.align		4
        /*0074*/ 	.byte	0x03, 0x5f
        /*0076*/ 	.short	0x0101


	//----- nvinfo : EIATTR_VRC_CTA_INIT_COUNT
	.align		4
        /*0078*/ 	.byte	0x02, 0x4a
	.zero		1
	.zero		1


	//----- nvinfo : EIATTR_EXIT_INSTR_OFFSETS
	.align		4
        /*007c*/ 	.byte	0x04, 0x1c
        /*007e*/ 	.short	(.L_21 - .L_20)


	//   ....[0]....
.L_20:
        /*0080*/ 	.word	0x00004e30


	//----- nvinfo : EIATTR_CBANK_PARAM_SIZE
	.align		4
.L_21:
        /*0084*/ 	.byte	0x03, 0x19
        /*0086*/ 	.short	0x0024


	//----- nvinfo : EIATTR_PARAM_CBANK
	.align		4
        /*0088*/ 	.byte	0x04, 0x0a
        /*008a*/ 	.short	(.L_23 - .L_22)
	.align		4
.L_22:
        /*008c*/ 	.word	index@(.nv.constant0._Z16matmul_vectorizePfS_S_iii)
        /*0090*/ 	.short	0x0380
        /*0092*/ 	.short	0x0024


	//----- nvinfo : EIATTR_SW_WAR
	.align		4
.L_23:
        /*0094*/ 	.byte	0x04, 0x36
        /*0096*/ 	.short	(.L_25 - .L_24)
.L_24:
        /*0098*/ 	.word	0x00000008
.L_25:


//--------------------- .nv.callgraph             --------------------------
	.section	.nv.callgraph,"",@"SHT_CUDA_CALLGRAPH"
	.align	4
	.sectionentsize	8
	.align		4
        /*0000*/ 	.word	0x00000000
	.align		4
        /*0004*/ 	.word	0xffffffff
	.align		4
        /*0008*/ 	.word	0x00000000
	.align		4
        /*000c*/ 	.word	0xfffffffe
	.align		4
        /*0010*/ 	.word	0x00000000
	.align		4
        /*0014*/ 	.word	0xfffffffd
	.align		4
        /*0018*/ 	.word	0x00000000
	.align		4
        /*001c*/ 	.word	0xfffffffc


//--------------------- .text._Z16matmul_vectorizePfS_S_iii --------------------------
	.section	.text._Z16matmul_vectorizePfS_S_iii,"ax",@progbits
	.align	128
        .global         _Z16matmul_vectorizePfS_S_iii
        .type           _Z16matmul_vectorizePfS_S_iii,@function
        .size           _Z16matmul_vectorizePfS_S_iii,(.L_x_3 - _Z16matmul_vectorizePfS_S_iii)
        .other          _Z16matmul_vectorizePfS_S_iii,@"STO_CUDA_ENTRY STV_DEFAULT"
_Z16matmul_vectorizePfS_S_iii:
.text._Z16matmul_vectorizePfS_S_iii:
[----:B------:R-:W-:Y:S01]  /*0000*/  LDC R1, c[0x0][0x37c] ;  /* 0x0000df00ff017b82 */ /* 0x000fe20000000800 */
[----:B------:R-:W0:Y:S01]  /*0010*/  S2R R0, SR_CTAID.Y ;  /* 0x0000000000007919 */ /* 0x000e220000002600 */
[----:B------:R-:W1:Y:S06]  /*0020*/  LDCU UR9, c[0x0][0x3a0] ;  /* 0x00007400ff0977ac */ /* 0x000e6c0008000800 */
[----:B------:R-:W2:Y:S01]  /*0030*/  S2UR UR4, SR_CTAID.X ;  /* 0x00000000000479c3 */ /* 0x000ea20000002500 */
[----:B------:R-:W-:Y:S01]  /*0040*/  CS2R R38, SRZ ;  /* 0x0000000000267805 */ /* 0x000fe2000001ff00 */
[----:B------:R-:W0:Y:S01]  /*0050*/  S2R R5, SR_TID.Y ;  /* 0x0000000000057919 */ /* 0x000e220000002200 */
[----:B------:R-:W-:-:S02]  /*0060*/  CS2R R36, SRZ ;  /* 0x0000000000247805 */ /* 0x000fc4000001ff00 */
[----:B------:R-:W-:Y:S02]  /*0070*/  CS2R R42, SRZ ;  /* 0x00000000002a7805 */ /* 0x000fe4000001ff00 */
[----:B------:R-:W-:Y:S01]  /*0080*/  CS2R R40, SRZ ;  /* 0x0000000000287805 */ /* 0x000fe2000001ff00 */
[----:B------:R-:W3:Y:S01]  /*0090*/  S2R R44, SR_TID.X ;  /* 0x00000000002c7919 */ /* 0x000ee20000002100 */
[----:B------:R-:W-:Y:S02]  /*00a0*/  CS2R R16, SRZ ;  /* 0x0000000000107805 */ /* 0x000fe4000001ff00 */
[----:B------:R-:W-:Y:S02]  /*00b0*/  CS2R R18, SRZ ;  /* 0x0000000000127805 */ /* 0x000fe4000001ff00 */
[----:B------:R-:W-:Y:S02]  /*00c0*/  CS2R R8, SRZ ;  /* 0x0000000000087805 */ /* 0x000fe4000001ff00 */
[----:B------:R-:W-:Y:S01]  /*00d0*/  CS2R R10, SRZ ;  /* 0x00000000000a7805 */ /* 0x000fe2000001ff00 */
[----:B------:R-:W4:Y:S01]  /*00e0*/  LDCU.64 UR16, c[0x0][0x358] ;  /* 0x00006b00ff1077ac */ /* 0x000f220008000a00 */
[----:B-1----:R-:W-:-:S02]  /*00f0*/  UISETP.GE.U32.AND UP0, UPT, UR9, 0x40, UPT ;  /* 0x000000400900788c */ /* 0x002fc4000bf06070 */
[----:B--2---:R-:W-:Y:S01]  /*0100*/  USHF.L.U32 UR4, UR4, 0x6, URZ ;  /* 0x0000000604047899 */ /* 0x004fe200080006ff */
[----:B0-----:R-:W-:Y:S02]  /*0110*/  LEA R0, R0, R5, 0x4 ;  /* 0x0000000500007211 */ /* 0x001fe400078e20ff */
[----:B---3--:R-:W-:Y:S02]  /*0120*/  SHF.L.U32 R2, R44, 0x2, RZ ;  /* 0x000000022c027819 */ /* 0x008fe400000006ff */
[----:B------:R-:W-:Y:S02]  /*0130*/  SHF.L.U32 R47, R0, 0x2, RZ ;  /* 0x00000002002f7819 */ /* 0x000fe400000006ff */
[----:B----4-:R-:W-:Y:S05]  /*0140*/  BRA.U !UP0, `(.L_x_0) ;  /* 0x0000004908f47547 */ /* 0x010fea000b800000 */
[----:B------:R-:W0:Y:S01]  /*0150*/  S2UR UR7, SR_CgaCtaId ;  /* 0x00000000000779c3 */ /* 0x000e220000008800 */
[----:B------:R-:W1:Y:S01]  /*0160*/  LDCU UR20, c[0x0][0x39c] ;  /* 0x00007380ff1477ac */ /* 0x000e620008000800 */
[----:B------:R-:W-:Y:S01]  /*0170*/  HFMA2 R39, -RZ, RZ, 0, 0 ;  /* 0x00000000ff277431 */ /* 0x000fe200000001ff */
[----:B------:R-:W-:Y:S01]  /*0180*/  UMOV UR5, 0x400 ;  /* 0x0000040000057882 */ /* 0x000fe20000000000 */
[----:B------:R-:W2:Y:S01]  /*0190*/  LDCU.64 UR18, c[0x0][0x380] ;  /* 0x00007000ff1277ac */ /* 0x000ea20008000a00 */
[----:B------:R-:W-:-:S04]  /*01a0*/  USHF.R.U32.HI UR6, URZ, 0x6, UR9 ;  /* 0x00000006ff067899 */ /* 0x000fc80008011609 */
[----:B------:R-:W-:Y:S01]  /*01b0*/  UIADD3 UR6, UPT, UPT, -UR6, URZ, URZ ;  /* 0x000000ff06067290 */ /* 0x000fe2000fffe1ff */
[----:B-1----:R-:W-:Y:S01]  /*01c0*/  IMAD R0, R5, UR20, RZ ;  /* 0x0000001405007c24 */ /* 0x002fe2000f8e02ff */
[----:B0-----:R-:W-:-:S04]  /*01d0*/  ULEA UR8, UR7, UR5, 0x18 ;  /* 0x0000000507087291 */ /* 0x001fc8000f8ec0ff */
[----:B------:R-:W-:Y:S01]  /*01e0*/  LEA R3, R0, UR4, 0x2 ;  /* 0x0000000400037c11 */ /* 0x000fe2000f8e10ff */
[----:B------:R-:W-:Y:S02]  /*01f0*/  UIADD3 UR5, UPT, UPT, UR5, 0x4000, URZ ;  /* 0x0000400005057890 */ /* 0x000fe4000fffe0ff */
[----:B--2---:R-:W-:Y:S01]  /*0200*/  UIMAD.WIDE UR10, UR9, 0x4, UR18 ;  /* 0x00000004090a78a5 */ /* 0x004fe2000f8e0212 */
[----:B------:R-:W-:Y:S01]  /*0210*/  IADD3 R0, PT, PT, R2, R3, RZ ;  /* 0x0000000302007210 */ /* 0x000fe20007ffe0ff */
[----:B------:R-:W-:Y:S01]  /*0220*/  ULEA UR5, UR7, UR5, 0x18 ;  /* 0x0000000507057291 */ /* 0x000fe2000f8ec0ff */
[----:B------:R-:W-:Y:S01]  /*0230*/  LEA R45, R5, UR8, 0xa ;  /* 0x00000008052d7c11 */ /* 0x000fe2000f8e50ff */
[----:B------:R-:W-:Y:S01]  /*0240*/  IMAD R2, R47, UR9, R2 ;  /* 0x000000092f027c24 */ /* 0x000fe2000f8e0202 */
[----:B------:R-:W-:Y:S02]  /*0250*/  UIMAD.WIDE UR12, UR9, 0x8, UR18 ;  /* 0x00000008090c78a5 */ /* 0x000fe4000f8e0212 */
[----:B------:R-:W-:Y:S01]  /*0260*/  UIMAD.WIDE UR14, UR9, 0xc, UR18 ;  /* 0x0000000c090e78a5 */ /* 0x000fe2000f8e0212 */
[----:B------:R-:W-:-:S02]  /*0270*/  LEA R46, R44, UR5, 0x4 ;  /* 0x000000052c2e7c11 */ /* 0x000fc4000f8e20ff */
[----:B------:R-:W-:Y:S02]  /*0280*/  LEA R44, R44, R45, 0x4 ;  /* 0x0000002d2c2c7211 */ /* 0x000fe400078e20ff */
[----:B------:R-:W-:-:S07]  /*0290*/  LEA R3, R5, R46, 0xa ;  /* 0x0000002e05037211 */ /* 0x000fce00078e50ff */
.L_x_1:
[----:B------:R-:W0:Y:S01]  /*02a0*/  LDC.64 R20, c[0x0][0x388] ;  /* 0x0000e200ff147b82 */ /* 0x000e220000000a00 */
[----:B------:R-:W-:-:S05]  /*02b0*/  MOV R5, 0x4 ;  /* 0x0000000400057802 */ /* 0x000fca0000000f00 */
[----:B------:R-:W-:-:S06]  /*02c0*/  IMAD.WIDE R4, R2, R5, UR18 ;  /* 0x0000001202047e25 */ /* 0x000fcc000f8e0205 */
[----:B------:R-:W2:Y:S01]  /*02d0*/  LDG.E.128 R4, desc[UR16][R4.64] ;  /* 0x0000001004047981 */ /* 0x000ea2000c1e1d00 */
[----:B0-----:R-:W-:-:S05]  /*02e0*/  IMAD.WIDE R20, R0, 0x4, R20 ;  /* 0x0000000400147825 */ /* 0x001fca00078e0214 */
[----:B------:R0:W3:Y:S01]  /*02f0*/  LDG.E.128 R12, desc[UR16][R20.64] ;  /* 0x00000010140c7981 */ /* 0x0000e2000c1e1d00 */
[----:B------:R-:W-:Y:S02]  /*0300*/  MOV R51, UR20 ;  /* 0x0000001400337c02 */ /* 0x000fe40008000f00 */
[----:B------:R-:W-:Y:S02]  /*0310*/  MOV R25, UR20 ;  /* 0x0000001400197c02 */ /* 0x000fe40008000f00 */
[----:B------:R-:W-:Y:S01]  /*0320*/  MOV R53, 0x4 ;  /* 0x0000000400357802 */ /* 0x000fe20000000f00 */
[----:B------:R-:W-:Y:S01]  /*0330*/  IMAD.WIDE R50, R51, 0x4, R20 ;  /* 0x0000000433327825 */ /* 0x000fe200078e0214 */
[----:B------:R-:W-:Y:S02]  /*0340*/  MOV R23, 0x4 ;  /* 0x0000000400177802 */ /* 0x000fe40000000f00 */
[----:B------:R-:W-:Y:S01]  /*0350*/  MOV R29, 0x4 ;  /* 0x00000004001d7802 */ /* 0x000fe20000000f00 */
[----:B------:R-:W-:Y:S01]  /*0360*/  IMAD.WIDE R52, R2, R53, UR10 ;  /* 0x0000000a02347e25 */ /* 0x000fe2000f8e0235 */
[----:B------:R-:W-:-:S03]  /*0370*/  MOV R49, UR20 ;  /* 0x0000001400317c02 */ /* 0x000fc60008000f00 */
[----:B------:R-:W-:-:S04]  /*0380*/  IMAD.WIDE R24, R25, 0x4, R50 ;  /* 0x0000000419187825 */ /* 0x000fc800078e0232 */
[----:B0-----:R-:W-:-:S04]  /*0390*/  IMAD.WIDE R20, R2, R23, UR12 ;  /* 0x0000000c02147e25 */ /* 0x001fc8000f8e0217 */
[----:B------:R-:W-:Y:S02]  /*03a0*/  IMAD.WIDE R28, R2, R29, UR14 ;  /* 0x0000000e021c7e25 */ /* 0x000fe4000f8e021d */
[----:B------:R-:W4:Y:S02]  /*03b0*/  LDG.E.128 R20, desc[UR16][R20.64] ;  /* 0x0000001014147981 */ /* 0x000f24000c1e1d00 */
[----:B------:R-:W-:Y:S02]  /*03c0*/  IMAD.WIDE R48, R49, 0x4, R24 ;  /* 0x0000000431307825 */ /* 0x000fe400078e0218 */
[----:B------:R-:W5:Y:S04]  /*03d0*/  LDG.E.128 R24, desc[UR16][R24.64] ;  /* 0x0000001018187981 */ /* 0x000f68000c1e1d00 */
[----:B------:R-:W5:Y:S04]  /*03e0*/  LDG.E.128 R28, desc[UR16][R28.64] ;  /* 0x000000101c1c7981 */ /* 0x000f68000c1e1d00 */
[----:B------:R-:W5:Y:S04]  /*03f0*/  LDG.E.128 R32, desc[UR16][R48.64] ;  /* 0x0000001030207981 */ /* 0x000f68000c1e1d00 */
[----:B--2---:R0:W-:Y:S04]  /*0400*/  STS.128 [R44], R4 ;  /* 0x000000042c007388 */ /* 0x0041e80000000c00 */
[----:B0-----:R-:W2:Y:S04]  /*0410*/  LDG.E.128 R4, desc[UR16][R52.64] ;  /* 0x0000001034047981 */ /* 0x001ea8000c1e1d00 */
[----:B---3--:R0:W-:Y:S04]  /*0420*/  STS.128 [R3], R12 ;  /* 0x0000000c03007388 */ /* 0x0081e80000000c00 */
[----:B0-----:R-:W3:Y:S04]  /*0430*/  LDG.E.128 R12, desc[UR16][R50.64] ;  /* 0x00000010320c7981 */ /* 0x001ee8000c1e1d00 */
[----:B--2---:R-:W-:Y:S04]  /*0440*/  STS.128 [R44+0x100], R4 ;  /* 0x000100042c007388 */ /* 0x004fe80000000c00 */
[----:B---3--:R-:W-:Y:S04]  /*0450*/  STS.128 [R3+0x100], R12 ;  /* 0x0001000c03007388 */ /* 0x008fe80000000c00 */
[----:B----4-:R-:W-:Y:S04]  /*0460*/  STS.128 [R44+0x200], R20 ;  /* 0x000200142c007388 */ /* 0x010fe80000000c00 */
[----:B-----5:R-:W-:Y:S04]  /*0470*/  STS.128 [R3+0x200], R24 ;  /* 0x0002001803007388 */ /* 0x020fe80000000c00 */
[----:B------:R-:W-:Y:S04]  /*0480*/  STS.128 [R44+0x300], R28 ;  /* 0x0003001c2c007388 */ /* 0x000fe80000000c00 */
[----:B------:R-:W-:Y:S01]  /*0490*/  STS.128 [R3+0x300], R32 ;  /* 0x0003002003007388 */ /* 0x000fe20000000c00 */
[----:B------:R-:W-:Y:S06]  /*04a0*/  BAR.SYNC.DEFER_BLOCKING 0x0 ;  /* 0x0000000000007b1d */ /* 0x000fec0000010000 */
[----:B------:R-:W-:Y:S04]  /*04b0*/  LDS.128 R4, [R45] ;  /* 0x000000002d047984 */ /* 0x000fe80000000c00 */
[----:B------:R-:W0:Y:S04]  /*04c0*/  LDS.128 R24, [R46] ;  /* 0x000000002e187984 */ /* 0x000e280000000c00 */
[----:B------:R-:W1:Y:S04]  /*04d0*/  LDS.128 R32, [R45+0x100] ;  /* 0x000100002d207984 */ /* 0x000e680000000c00 */
[----:B------:R-:W2:Y:S04]  /*04e0*/  LDS.128 R28, [R45+0x200] ;  /* 0x000200002d1c7984 */ /* 0x000ea80000000c00 */
[----:B------:R-:W3:Y:S04]  /*04f0*/  LDS.128 R20, [R45+0x300] ;  /* 0x000300002d147984 */ /* 0x000ee80000000c00 */
[----:B------:R-:W4:Y:S01]  /*0500*/  LDS.128 R12, [R46+0x100] ;  /* 0x000100002e0c7984 */ /* 0x000f220000000c00 */
[C---:B0-----:R-:W-:Y:S01]  /*0510*/  FFMA R48, R4.reuse, R24, R40 ;  /* 0x0000001804307223 */ /* 0x041fe20000000028 */
[C---:B------:R-:W-:Y:S01]  /*0520*/  FFMA R49, R4.reuse, R25, R41 ;  /* 0x0000001904317223 */ /* 0x040fe20000000029 */
[C---:B------:R-:W-:Y:S01]  /*0530*/  FFMA R50, R4.reuse, R26, R42 ;  /* 0x0000001a04327223 */ /* 0x040fe2000000002a */
[----:B------:R-:W-:-:S02]  /*0540*/  FFMA R4, R4, R27, R43 ;  /* 0x0000001b04047223 */ /* 0x000fc4000000002b */
[----:B------:R-:W0:Y:S01]  /*0550*/  LDS.128 R40, [R46+0x200] ;  /* 0x000200002e287984 */ /* 0x000e220000000c00 */
[C---:B-1----:R-:W-:Y:S01]  /*0560*/  FFMA R36, R32.reuse, R24, R36 ;  /* 0x0000001820247223 */ /* 0x042fe20000000024 */
[CC--:B------:R-:W-:Y:S01]  /*0570*/  FFMA R37, R32.reuse, R25.reuse, R37 ;  /* 0x0000001920257223 */ /* 0x0c0fe20000000025 */
[----:B------:R-:W-:Y:S01]  /*0580*/  FFMA R38, R32, R26, R38 ;  /* 0x0000001a20267223 */ /* 0x000fe20000000026 */
[C---:B--2---:R-:W-:Y:S01]  /*0590*/  FFMA R16, R28.reuse, R24, R16 ;  /* 0x000000181c107223 */ /* 0x044fe20000000010 */
[CC--:B------:R-:W-:Y:S01]  /*05a0*/  FFMA R17, R28.reuse, R25.reuse, R17 ;  /* 0x000000191c117223 */ /* 0x0c0fe20000000011 */
[----:B------:R-:W-:Y:S01]  /*05b0*/  FFMA R18, R28, R26, R18 ;  /* 0x0000001a1c127223 */ /* 0x000fe20000000012 */
[C---:B---3--:R-:W-:Y:S01]  /*05c0*/  FFMA R24, R20.reuse, R24, R8 ;  /* 0x0000001814187223 */ /* 0x048fe20000000008 */
[C---:B------:R-:W-:Y:S01]  /*05d0*/  FFMA R25, R20.reuse, R25, R9 ;  /* 0x0000001914197223 */ /* 0x040fe20000000009 */
[C---:B------:R-:W-:Y:S01]  /*05e0*/  FFMA R26, R20.reuse, R26, R10 ;  /* 0x0000001a141a7223 */ /* 0x040fe2000000000a */
[----:B------:R-:W-:-:S02]  /*05f0*/  FFMA R20, R20, R27, R11 ;  /* 0x0000001b14147223 */ /* 0x000fc4000000000b */
[----:B------:R-:W1:Y:S01]  /*0600*/  LDS.128 R8, [R46+0x300] ;  /* 0x000300002e087984 */ /* 0x000e620000000c00 */
[-C--:B------:R-:W-:Y:S01]  /*0610*/  FFMA R32, R32, R27.reuse, R39 ;  /* 0x0000001b20207223 */ /* 0x080fe20000000027 */
[----:B------:R-:W-:Y:S01]  /*0620*/  FFMA R19, R28, R27, R19 ;  /* 0x0000001b1c137223 */ /* 0x000fe20000000013 */
[C---:B----4-:R-:W-:Y:S01]  /*0630*/  FFMA R48, R12.reuse, R5, R48 ;  /* 0x000000050c307223 */ /* 0x050fe20000000030 */
[C---:B------:R-:W-:Y:S01]  /*0640*/  FFMA R49, R5.reuse, R13, R49 ;  /* 0x0000000d05317223 */ /* 0x040fe20000000031 */
[CC--:B------:R-:W-:Y:S01]  /*0650*/  FFMA R50, R5.reuse, R14.reuse, R50 ;  /* 0x0000000e05327223 */ /* 0x0c0fe20000000032 */
[----:B------:R-:W-:Y:S01]  /*0660*/  FFMA R27, R5, R15, R4 ;  /* 0x0000000f051b7223 */ /* 0x000fe20000000004 */
[C---:B------:R-:W-:Y:S01]  /*0670*/  FFMA R36, R12.reuse, R33, R36 ;  /* 0x000000210c247223 */ /* 0x040fe20000000024 */
[C---:B------:R-:W-:Y:S01]  /*0680*/  FFMA R37, R33.reuse, R13, R37 ;  /* 0x0000000d21257223 */ /* 0x040fe20000000025 */
[CC--:B------:R-:W-:Y:S01]  /*0690*/  FFMA R38, R33.reuse, R14.reuse, R38 ;  /* 0x0000000e21267223 */ /* 0x0c0fe20000000026 */
[----:B------:R-:W-:Y:S01]  /*06a0*/  FFMA R39, R33, R15, R32 ;  /* 0x0000000f21277223 */ /* 0x000fe20000000020 */
[C---:B------:R-:W-:Y:S01]  /*06b0*/  FFMA R4, R12.reuse, R29, R16 ;  /* 0x0000001d0c047223 */ /* 0x040fe20000000010 */
[C---:B------:R-:W-:Y:S01]  /*06c0*/  FFMA R5, R29.reuse, R13, R17 ;  /* 0x0000000d1d057223 */ /* 0x040fe20000000011 */
[CC--:B------:R-:W-:Y:S01]  /*06d0*/  FFMA R28, R29.reuse, R14.reuse, R18 ;  /* 0x0000000e1d1c7223 */ /* 0x0c0fe20000000012 */
[----:B------:R-:W-:Y:S01]  /*06e0*/  FFMA R29, R29, R15, R19 ;  /* 0x0000000f1d1d7223 */ /* 0x000fe20000000013 */
[----:B------:R-:W-:Y:S01]  /*06f0*/  FFMA R24, R12, R21, R24 ;  /* 0x000000150c187223 */ /* 0x000fe20000000018 */
[C---:B------:R-:W-:Y:S01]  /*0700*/  FFMA R32, R21.reuse, R13, R25 ;  /* 0x0000000d15207223 */ /* 0x040fe20000000019 */
[C---:B------:R-:W-:Y:S01]  /*0710*/  FFMA R33, R21.reuse, R14, R26 ;  /* 0x0000000e15217223 */ /* 0x040fe2000000001a */
[----:B------:R-:W-:Y:S01]  /*0720*/  FFMA R20, R21, R15, R20 ;  /* 0x0000000f15147223 */ /* 0x000fe20000000014 */
[----:B------:R-:W-:Y:S04]  /*0730*/  LDS.128 R16, [R45+0x10] ;  /* 0x000010002d107984 */ /* 0x000fe80000000c00 */
[----:B------:R-:W2:Y:S01]  /*0740*/  LDS.128 R12, [R46+0x400] ;  /* 0x000400002e0c7984 */ /* 0x000ea20000000c00 */
[----:B0-----:R-:W-:Y:S01]  /*0750*/  FFMA R48, R40, R6, R48 ;  /* 0x0000000628307223 */ /* 0x001fe20000000030 */
[CC--:B------:R-:W-:Y:S01]  /*0760*/  FFMA R49, R6.reuse, R41.reuse, R49 ;  /* 0x0000002906317223 */ /* 0x0c0fe20000000031 */
[----:B------:R-:W-:Y:S01]  /*0770*/  FFMA R50, R6, R42, R50 ;  /* 0x0000002a06327223 */ /* 0x000fe20000000032 */
[----:B------:R-:W-:Y:S01]  /*0780*/  FFMA R36, R40, R34, R36 ;  /* 0x0000002228247223 */ /* 0x000fe20000000024 */
[C---:B------:R-:W-:Y:S01]  /*0790*/  FFMA R37, R34.reuse, R41, R37 ;  /* 0x0000002922257223 */ /* 0x040fe20000000025 */
[C---:B------:R-:W-:Y:S01]  /*07a0*/  FFMA R38, R34.reuse, R42, R38 ;  /* 0x0000002a22267223 */ /* 0x040fe20000000026 */
[-C--:B------:R-:W-:Y:S01]  /*07b0*/  FFMA R39, R34, R43.reuse, R39 ;  /* 0x0000002b22277223 */ /* 0x080fe20000000027 */
[----:B------:R-:W-:Y:S01]  /*07c0*/  FFMA R6, R6, R43, R27 ;  /* 0x0000002b06067223 */ /* 0x000fe2000000001b */
[----:B------:R-:W-:Y:S01]  /*07d0*/  FFMA R34, R40, R30, R4 ;  /* 0x0000001e28227223 */ /* 0x000fe20000000004 */
[C---:B------:R-:W-:Y:S01]  /*07e0*/  FFMA R21, R30.reuse, R41, R5 ;  /* 0x000000291e157223 */ /* 0x040fe20000000005 */
[C---:B------:R-:W-:Y:S01]  /*07f0*/  FFMA R28, R30.reuse, R42, R28 ;  /* 0x0000002a1e1c7223 */ /* 0x040fe2000000001c */
[----:B------:R-:W-:Y:S01]  /*0800*/  FFMA R29, R30, R43, R29 ;  /* 0x0000002b1e1d7223 */ /* 0x000fe2000000001d */
[----:B------:R-:W-:Y:S01]  /*0810*/  FFMA R40, R40, R22, R24 ;  /* 0x0000001628287223 */ /* 0x000fe20000000018 */
[C---:B------:R-:W-:Y:S01]  /*0820*/  FFMA R41, R22.reuse, R41, R32 ;  /* 0x0000002916297223 */ /* 0x040fe20000000020 */
[C---:B------:R-:W-:Y:S01]  /*0830*/  FFMA R42, R22.reuse, R42, R33 ;  /* 0x0000002a162a7223 */ /* 0x040fe20000000021 */
[----:B------:R-:W-:Y:S01]  /*0840*/  FFMA R20, R22, R43, R20 ;  /* 0x0000002b16147223 */ /* 0x000fe20000000014 */
[C---:B-1----:R-:W-:Y:S01]  /*0850*/  FFMA R48, R8.reuse, R7, R48 ;  /* 0x0000000708307223 */ /* 0x042fe20000000030 */
        /* <DEDUP_REMOVED lines=8> */
[----:B------:R-:W0:Y:S04]  /*08e0*/  LDS.128 R24, [R45+0x110] ;  /* 0x000110002d187984 */ /* 0x000e280000000c00 */
[----:B------:R-:W1:Y:S04]  /*08f0*/  LDS.128 R4, [R45+0x210] ;  /* 0x000210002d047984 */ /* 0x000e680000000c00 */
[----:B------:R-:W3:Y:S01]  /*0900*/  LDS.128 R32, [R45+0x310] ;  /* 0x000310002d207984 */ /* 0x000ee20000000c00 */
[C---:B------:R-:W-:Y:S01]  /*0910*/  FFMA R21, R31.reuse, R9, R21 ;  /* 0x000000091f157223 */ /* 0x040fe20000000015 */
[C---:B------:R-:W-:Y:S01]  /*0920*/  FFMA R51, R31.reuse, R10, R28 ;  /* 0x0000000a1f337223 */ /* 0x040fe2000000001c */
[----:B------:R-:W-:-:S02]  /*0930*/  FFMA R52, R31, R11, R29 ;  /* 0x0000000b1f347223 */ /* 0x000fc4000000001d */
[----:B------:R-:W4:Y:S01]  /*0940*/  LDS.128 R28, [R46+0x500] ;  /* 0x000500002e1c7984 */ /* 0x000f220000000c00 */
[----:B------:R-:W-:Y:S01]  /*0950*/  FFMA R40, R8, R23, R40 ;  /* 0x0000001708287223 */ /* 0x000fe20000000028 */
[C---:B------:R-:W-:Y:S01]  /*0960*/  FFMA R41, R23.reuse, R9, R41 ;  /* 0x0000000917297223 */ /* 0x040fe20000000029 */
[C---:B------:R-:W-:Y:S01]  /*0970*/  FFMA R42, R23.reuse, R10, R42 ;  /* 0x0000000a172a7223 */ /* 0x040fe2000000002a */
[----:B------:R-:W-:Y:S02]  /*0980*/  FFMA R20, R23, R11, R20 ;  /* 0x0000000b17147223 */ /* 0x000fe40000000014 */
[----:B------:R-:W5:Y:S01]  /*0990*/  LDS.128 R8, [R46+0x600] ;  /* 0x000600002e087984 */ /* 0x000f620000000c00 */
[C---:B--2---:R-:W-:Y:S01]  /*09a0*/  FFMA R48, R16.reuse, R12, R48 ;  /* 0x0000000c10307223 */ /* 0x044fe20000000030 */
[C---:B------:R-:W-:Y:S01]  /*09b0*/  FFMA R49, R16.reuse, R13, R49 ;  /* 0x0000000d10317223 */ /* 0x040fe20000000031 */
[C---:B------:R-:W-:Y:S01]  /*09c0*/  FFMA R50, R16.reuse, R14, R50 ;  /* 0x0000000e10327223 */ /* 0x040fe20000000032 */
[----:B------:R-:W-:Y:S01]  /*09d0*/  FFMA R22, R16, R15, R22 ;  /* 0x0000000f10167223 */ /* 0x000fe20000000016 */
[C---:B0-----:R-:W-:Y:S01]  /*09e0*/  FFMA R36, R24.reuse, R12, R36 ;  /* 0x0000000c18247223 */ /* 0x041fe20000000024 */
[C---:B------:R-:W-:Y:S01]  /*09f0*/  FFMA R37, R24.reuse, R13, R37 ;  /* 0x0000000d18257223 */ /* 0x040fe20000000025 */
[C---:B------:R-:W-:Y:S01]  /*0a00*/  FFMA R38, R24.reuse, R14, R38 ;  /* 0x0000000e18267223 */ /* 0x040fe20000000026 */
[----:B------:R-:W-:Y:S01]  /*0a10*/  FFMA R39, R24, R15, R39 ;  /* 0x0000000f18277223 */ /* 0x000fe20000000027 */
[C---:B-1----:R-:W-:Y:S01]  /*0a20*/  FFMA R43, R4.reuse, R12, R43 ;  /* 0x0000000c042b7223 */ /* 0x042fe2000000002b */
[C---:B------:R-:W-:Y:S01]  /*0a30*/  FFMA R21, R4.reuse, R13, R21 ;  /* 0x0000000d04157223 */ /* 0x040fe20000000015 */
[C---:B------:R-:W-:Y:S01]  /*0a40*/  FFMA R51, R4.reuse, R14, R51 ;  /* 0x0000000e04337223 */ /* 0x040fe20000000033 */
[----:B------:R-:W-:Y:S01]  /*0a50*/  FFMA R52, R4, R15, R52 ;  /* 0x0000000f04347223 */ /* 0x000fe20000000034 */
[C---:B---3--:R-:W-:Y:S01]  /*0a60*/  FFMA R40, R32.reuse, R12, R40 ;  /* 0x0000000c20287223 */ /* 0x048fe20000000028 */
[C---:B------:R-:W-:Y:S01]  /*0a70*/  FFMA R41, R32.reuse, R13, R41 ;  /* 0x0000000d20297223 */ /* 0x040fe20000000029 */
[C---:B------:R-:W-:Y:S01]  /*0a80*/  FFMA R42, R32.reuse, R14, R42 ;  /* 0x0000000e202a7223 */ /* 0x040fe2000000002a */
[----:B------:R-:W-:-:S02]  /*0a90*/  FFMA R20, R32, R15, R20 ;  /* 0x0000000f20147223 */ /* 0x000fc40000000014 */
[----:B------:R-:W0:Y:S01]  /*0aa0*/  LDS.128 R12, [R46+0x700] ;  /* 0x000700002e0c7984 */ /* 0x000e220000000c00 */
        /* <DEDUP_REMOVED lines=11> */
[----:B-----5:R-:W-:Y:S01]  /*0b60*/  FFMA R48, R8, R18, R48 ;  /* 0x0000001208307223 */ /* 0x020fe20000000030 */
[C---:B------:R-:W-:Y:S01]  /*0b70*/  FFMA R49, R18.reuse, R9, R49 ;  /* 0x0000000912317223 */ /* 0x040fe20000000031 */
[C---:B------:R-:W-:Y:S01]  /*0b80*/  FFMA R50, R18.reuse, R10, R50 ;  /* 0x0000000a12327223 */ /* 0x040fe20000000032 */
[----:B------:R-:W-:Y:S01]  /*0b90*/  FFMA R33, R33, R31, R20 ;  /* 0x0000001f21217223 */ /* 0x000fe20000000014 */
[----:B------:R-:W-:Y:S01]  /*0ba0*/  FFMA R18, R18, R11, R22 ;  /* 0x0000000b12127223 */ /* 0x000fe20000000016 */
[----:B------:R-:W-:Y:S01]  /*0bb0*/  FFMA R4, R6, R9, R4 ;  /* 0x0000000906047223 */ /* 0x000fe20000000004 */
[----:B------:R-:W-:Y:S01]  /*0bc0*/  FFMA R36, R28, R25, R36 ;  /* 0x000000191c247223 */ /* 0x000fe20000000024 */
[C---:B------:R-:W-:Y:S01]  /*0bd0*/  FFMA R37, R25.reuse, R29, R37 ;  /* 0x0000001d19257223 */ /* 0x040fe20000000025 */
[C---:B------:R-:W-:Y:S01]  /*0be0*/  FFMA R38, R25.reuse, R30, R38 ;  /* 0x0000001e19267223 */ /* 0x040fe20000000026 */
[----:B------:R-:W-:Y:S01]  /*0bf0*/  FFMA R39, R25, R31, R39 ;  /* 0x0000001f19277223 */ /* 0x000fe20000000027 */
[----:B------:R-:W-:Y:S01]  /*0c00*/  FFMA R43, R8, R6, R43 ;  /* 0x00000006082b7223 */ /* 0x000fe2000000002b */
[C---:B------:R-:W-:Y:S01]  /*0c10*/  FFMA R51, R6.reuse, R10, R51 ;  /* 0x0000000a06337223 */ /* 0x040fe20000000033 */
        /* <DEDUP_REMOVED lines=9> */
[----:B------:R-:W-:Y:S04]  /*0cb0*/  LDS.128 R28, [R45+0x20] ;  /* 0x000020002d1c7984 */ /* 0x000fe80000000c00 */
[----:B------:R-:W1:Y:S01]  /*0cc0*/  LDS.128 R20, [R46+0x800] ;  /* 0x000800002e147984 */ /* 0x000e620000000c00 */
[C---:B0-----:R-:W-:Y:S01]  /*0cd0*/  FFMA R48, R12.reuse, R19, R48 ;  /* 0x000000130c307223 */ /* 0x041fe20000000030 */
[C---:B------:R-:W-:Y:S01]  /*0ce0*/  FFMA R49, R19.reuse, R13, R49 ;  /* 0x0000000d13317223 */ /* 0x040fe20000000031 */
[CC--:B------:R-:W-:Y:S01]  /*0cf0*/  FFMA R50, R19.reuse, R14.reuse, R50 ;  /* 0x0000000e13327223 */ /* 0x0c0fe20000000032 */
[----:B------:R-:W-:Y:S01]  /*0d00*/  FFMA R32, R19, R15, R18 ;  /* 0x0000000f13207223 */ /* 0x000fe20000000012 */
[C---:B------:R-:W-:Y:S01]  /*0d10*/  FFMA R43, R12.reuse, R7, R43 ;  /* 0x000000070c2b7223 */ /* 0x040fe2000000002b */
[C---:B------:R-:W-:Y:S01]  /*0d20*/  FFMA R34, R7.reuse, R13, R4 ;  /* 0x0000000d07227223 */ /* 0x040fe20000000004 */
[CC--:B------:R-:W-:Y:S01]  /*0d30*/  FFMA R51, R7.reuse, R14.reuse, R51 ;  /* 0x0000000e07337223 */ /* 0x0c0fe20000000033 */
[----:B------:R-:W-:Y:S01]  /*0d40*/  FFMA R52, R7, R15, R52 ;  /* 0x0000000f07347223 */ /* 0x000fe20000000034 */
[----:B------:R-:W0:Y:S04]  /*0d50*/  LDS.128 R8, [R45+0x120] ;  /* 0x000120002d087984 */ /* 0x000e280000000c00 */
[----:B------:R-:W2:Y:S04]  /*0d60*/  LDS.128 R16, [R45+0x220] ;  /* 0x000220002d107984 */ /* 0x000ea80000000c00 */
[----:B------:R-:W3:Y:S01]  /*0d70*/  LDS.128 R4, [R45+0x320] ;  /* 0x000320002d047984 */ /* 0x000ee20000000c00 */
[----:B------:R-:W-:Y:S01]  /*0d80*/  FFMA R36, R12, R27, R36 ;  /* 0x0000001b0c247223 */ /* 0x000fe20000000024 */
        /* <DEDUP_REMOVED lines=9> */
[C---:B-1----:R-:W-:Y:S01]  /*0e20*/  FFMA R48, R28.reuse, R20, R48 ;  /* 0x000000141c307223 */ /* 0x042fe20000000030 */
[C---:B------:R-:W-:Y:S01]  /*0e30*/  FFMA R49, R28.reuse, R21, R49 ;  /* 0x000000151c317223 */ /* 0x040fe20000000031 */
[C---:B------:R-:W-:Y:S01]  /*0e40*/  FFMA R50, R28.reuse, R22, R50 ;  /* 0x000000161c327223 */ /* 0x040fe20000000032 */
[----:B------:R-:W-:Y:S01]  /*0e50*/  FFMA R32, R28, R23, R32 ;  /* 0x000000171c207223 */ /* 0x000fe20000000020 */
[C---:B0-----:R-:W-:Y:S01]  /*0e60*/  FFMA R36, R8.reuse, R20, R36 ;  /* 0x0000001408247223 */ /* 0x041fe20000000024 */
[C---:B------:R-:W-:Y:S01]  /*0e70*/  FFMA R37, R8.reuse, R21, R37 ;  /* 0x0000001508257223 */ /* 0x040fe20000000025 */
[C---:B------:R-:W-:Y:S01]  /*0e80*/  FFMA R38, R8.reuse, R22, R38 ;  /* 0x0000001608267223 */ /* 0x040fe20000000026 */
[----:B------:R-:W-:Y:S01]  /*0e90*/  FFMA R39, R8, R23, R39 ;  /* 0x0000001708277223 */ /* 0x000fe20000000027 */
[C---:B--2---:R-:W-:Y:S01]  /*0ea0*/  FFMA R43, R16.reuse, R20, R43 ;  /* 0x00000014102b7223 */ /* 0x044fe2000000002b */
        /* <DEDUP_REMOVED lines=17> */
[----:B------:R-:W-:Y:S01]  /*0fc0*/  FFMA R40, R24, R5, R40 ;  /* 0x0000000518287223 */ /* 0x000fe20000000028 */
[C---:B------:R-:W-:Y:S01]  /*0fd0*/  FFMA R41, R5.reuse, R25, R41 ;  /* 0x0000001905297223 */ /* 0x040fe20000000029 */
[----:B------:R-:W-:Y:S01]  /*0fe0*/  FFMA R42, R5, R26, R42 ;  /* 0x0000001a052a7223 */ /* 0x000fe2000000002a */
[----:B-----5:R-:W-:Y:S01]  /*0ff0*/  FFMA R4, R12, R10, R36 ;  /* 0x0000000a0c047223 */ /* 0x020fe20000000024 */
[C---:B------:R-:W-:Y:S01]  /*1000*/  FFMA R8, R10.reuse, R13, R37 ;  /* 0x0000000d0a087223 */ /* 0x040fe20000000025 */
[----:B------:R-:W-:Y:S01]  /*1010*/  FFMA R9, R10, R14, R38 ;  /* 0x0000000e0a097223 */ /* 0x000fe20000000026 */
[----:B------:R-:W-:Y:S01]  /*1020*/  FFMA R43, R24, R17, R43 ;  /* 0x00000011182b7223 */ /* 0x000fe2000000002b */
[C---:B------:R-:W-:Y:S01]  /*1030*/  FFMA R51, R17.reuse, R26, R51 ;  /* 0x0000001a11337223 */ /* 0x040fe20000000033 */
[-C--:B------:R-:W-:Y:S01]  /*1040*/  FFMA R52, R17, R27.reuse, R52 ;  /* 0x0000001b11347223 */ /* 0x080fe20000000034 */
[----:B------:R-:W-:Y:S01]  /*1050*/  FFMA R5, R5, R27, R33 ;  /* 0x0000001b05057223 */ /* 0x000fe20000000021 */
[----:B------:R-:W-:Y:S01]  /*1060*/  FFMA R48, R12, R30, R48 ;  /* 0x0000001e0c307223 */ /* 0x000fe20000000030 */
[C---:B------:R-:W-:Y:S01]  /*1070*/  FFMA R49, R30.reuse, R13, R49 ;  /* 0x0000000d1e317223 */ /* 0x040fe20000000031 */
[----:B------:R-:W-:Y:S01]  /*1080*/  FFMA R50, R30, R14, R50 ;  /* 0x0000000e1e327223 */ /* 0x000fe20000000032 */
[-C--:B------:R-:W-:Y:S01]  /*1090*/  FFMA R10, R10, R15.reuse, R39 ;  /* 0x0000000f0a0a7223 */ /* 0x080fe20000000027 */
[----:B------:R-:W-:Y:S01]  /*10a0*/  FFMA R30, R30, R15, R32 ;  /* 0x0000000f1e1e7223 */ /* 0x000fe20000000020 */
[----:B------:R-:W-:Y:S01]  /*10b0*/  LDS.128 R24, [R45+0x30] ;  /* 0x000030002d187984 */ /* 0x000fe20000000c00 */
[----:B------:R-:W-:-:S03]  /*10c0*/  FFMA R16, R18, R13, R34 ;  /* 0x0000000d12107223 */ /* 0x000fc60000000022 */
[----:B------:R-:W1:Y:S04]  /*10d0*/  LDS.128 R36, [R46+0xc00] ;  /* 0x000c00002e247984 */ /* 0x000e680000000c00 */
[----:B------:R-:W2:Y:S01]  /*10e0*/  LDS.128 R32, [R45+0x130] ;  /* 0x000130002d207984 */ /* 0x000ea20000000c00 */
[C---:B0-----:R-:W-:Y:S01]  /*10f0*/  FFMA R48, R20.reuse, R31, R48 ;  /* 0x0000001f14307223 */ /* 0x041fe20000000030 */
[C---:B------:R-:W-:Y:S01]  /*1100*/  FFMA R49, R31.reuse, R21, R49 ;  /* 0x000000151f317223 */ /* 0x040fe20000000031 */
[CC--:B------:R-:W-:Y:S01]  /*1110*/  FFMA R50, R31.reuse, R22.reuse, R50 ;  /* 0x000000161f327223 */ /* 0x0c0fe20000000032 */
[----:B------:R-:W-:Y:S01]  /*1120*/  FFMA R30, R31, R23, R30 ;  /* 0x000000171f1e7223 */ /* 0x000fe2000000001e */
[----:B------:R-:W-:Y:S01]  /*1130*/  FFMA R4, R20, R11, R4 ;  /* 0x0000000b14047223 */ /* 0x000fe20000000004 */
[C---:B------:R-:W-:Y:S01]  /*1140*/  FFMA R28, R11.reuse, R21, R8 ;  /* 0x000000150b1c7223 */ /* 0x040fe20000000008 */
[C---:B------:R-:W-:Y:S01]  /*1150*/  FFMA R29, R11.reuse, R22, R9 ;  /* 0x000000160b1d7223 */ /* 0x040fe20000000009 */
[----:B------:R-:W-:-:S02]  /*1160*/  FFMA R31, R11, R23, R10 ;  /* 0x000000170b1f7223 */ /* 0x000fc4000000000a */
[----:B------:R-:W0:Y:S01]  /*1170*/  LDS.128 R8, [R45+0x330] ;  /* 0x000330002d087984 */ /* 0x000e220000000c00 */
        /* <DEDUP_REMOVED lines=16> */
[----:B------:R-:W-:Y:S01]  /*1280*/  FFMA R23, R7, R23, R5 ;  /* 0x0000001707177223 */ /* 0x000fe20000000005 */
[C---:B-1----:R-:W-:Y:S01]  /*1290*/  FFMA R48, R24.reuse, R36, R48 ;  /* 0x0000002418307223 */ /* 0x042fe20000000030 */
[C---:B------:R-:W-:Y:S01]  /*12a0*/  FFMA R49, R24.reuse, R37, R49 ;  /* 0x0000002518317223 */ /* 0x040fe20000000031 */
[C---:B------:R-:W-:Y:S01]  /*12b0*/  FFMA R50, R24.reuse, R38, R50 ;  /* 0x0000002618327223 */ /* 0x040fe20000000032 */
[----:B------:R-:W-:Y:S01]  /*12c0*/  FFMA R30, R24, R39, R30 ;  /* 0x00000027181e7223 */ /* 0x000fe2000000001e */
[-C--:B--2---:R-:W-:Y:S02]  /*12d0*/  FFMA R24, R32, R36.reuse, R4 ;  /* 0x0000002420187223 */ /* 0x084fe40000000004 */
[----:B------:R-:W1:Y:S01]  /*12e0*/  LDS.128 R4, [R46+0xe00] ;  /* 0x000e00002e047984 */ /* 0x000e620000000c00 */
[C---:B0-----:R-:W-:Y:S01]  /*12f0*/  FFMA R40, R8.reuse, R36, R40 ;  /* 0x0000002408287223 */ /* 0x041fe20000000028 */
[C---:B------:R-:W-:Y:S01]  /*1300*/  FFMA R41, R8.reuse, R37, R41 ;  /* 0x0000002508297223 */ /* 0x040fe20000000029 */
[C---:B------:R-:W-:Y:S01]  /*1310*/  FFMA R42, R8.reuse, R38, R42 ;  /* 0x00000026082a7223 */ /* 0x040fe2000000002a */
[----:B------:R-:W-:-:S02]  /*1320*/  FFMA R8, R8, R39, R23 ;  /* 0x0000002708087223 */ /* 0x000fc40000000017 */
[----:B------:R-:W0:Y:S01]  /*1330*/  LDS.128 R20, [R46+0xf00] ;  /* 0x000f00002e147984 */ /* 0x000e220000000c00 */
[C---:B------:R-:W-:Y:S01]  /*1340*/  FFMA R28, R32.reuse, R37, R28 ;  /* 0x00000025201c7223 */ /* 0x040fe2000000001c */
[C---:B------:R-:W-:Y:S01]  /*1350*/  FFMA R29, R32.reuse, R38, R29 ;  /* 0x00000026201d7223 */ /* 0x040fe2000000001d */
[----:B------:R-:W-:Y:S01]  /*1360*/  FFMA R31, R32, R39, R31 ;  /* 0x00000027201f7223 */ /* 0x000fe2000000001f */
[C---:B---3--:R-:W-:Y:S01]  /*1370*/  FFMA R43, R12.reuse, R36, R43 ;  /* 0x000000240c2b7223 */ /* 0x048fe2000000002b */
[C---:B------:R-:W-:Y:S01]  /*1380*/  FFMA R53, R12.reuse, R37, R53 ;  /* 0x000000250c357223 */ /* 0x040fe20000000035 */
[C---:B------:R-:W-:Y:S01]  /*1390*/  FFMA R51, R12.reuse, R38, R51 ;  /* 0x000000260c337223 */ /* 0x040fe20000000033 */
        /* <DEDUP_REMOVED lines=17> */
[----:B-1----:R-:W-:Y:S01]  /*14b0*/  FFMA R48, R4, R26, R48 ;  /* 0x0000001a04307223 */ /* 0x002fe20000000030 */
[CC--:B------:R-:W-:Y:S01]  /*14c0*/  FFMA R49, R26.reuse, R5.reuse, R49 ;  /* 0x000000051a317223 */ /* 0x0c0fe20000000031 */
[----:B------:R-:W-:Y:S01]  /*14d0*/  FFMA R50, R26, R6, R50 ;  /* 0x000000061a327223 */ /* 0x000fe20000000032 */
[----:B------:R-:W-:Y:S01]  /*14e0*/  FFMA R24, R4, R34, R24 ;  /* 0x0000002204187223 */ /* 0x000fe20000000018 */
[C---:B------:R-:W-:Y:S01]  /*14f0*/  FFMA R9, R34.reuse, R5, R28 ;  /* 0x0000000522097223 */ /* 0x040fe2000000001c */
[----:B------:R-:W-:Y:S01]  /*1500*/  FFMA R12, R34, R6, R29 ;  /* 0x00000006220c7223 */ /* 0x000fe2000000001d */
[-C--:B------:R-:W-:Y:S01]  /*1510*/  FFMA R26, R26, R7.reuse, R30 ;  /* 0x000000071a1a7223 */ /* 0x080fe2000000001e */
[----:B------:R-:W-:Y:S01]  /*1520*/  FFMA R34, R34, R7, R31 ;  /* 0x0000000722227223 */ /* 0x000fe2000000001f */
[----:B------:R-:W-:Y:S01]  /*1530*/  LDS.128 R16, [R45+0x40] ;  /* 0x000040002d107984 */ /* 0x000fe20000000c00 */
[----:B------:R-:W-:Y:S01]  /*1540*/  FFMA R43, R4, R14, R43 ;  /* 0x0000000e042b7223 */ /* 0x000fe2000000002b */
[C---:B------:R-:W-:Y:S01]  /*1550*/  FFMA R53, R14.reuse, R5, R53 ;  /* 0x000000050e357223 */ /* 0x040fe20000000035 */
[C---:B------:R-:W-:Y:S01]  /*1560*/  FFMA R51, R14.reuse, R6, R51 ;  /* 0x000000060e337223 */ /* 0x040fe20000000033 */
[----:B------:R-:W1:Y:S01]  /*1570*/  LDS.128 R28, [R46+0x1000] ;  /* 0x001000002e1c7984 */ /* 0x000e620000000c00 */
[----:B------:R-:W-:Y:S01]  /*1580*/  FFMA R52, R14, R7, R52 ;  /* 0x000000070e347223 */ /* 0x000fe20000000034 */
[-C--:B0-----:R-:W-:Y:S01]  /*1590*/  FFMA R38, R35, R22.reuse, R12 ;  /* 0x0000001623267223 */ /* 0x081fe2000000000c */
[----:B------:R-:W-:Y:S01]  /*15a0*/  FFMA R43, R20, R15, R43 ;  /* 0x0000000f142b7223 */ /* 0x000fe2000000002b */
[C---:B------:R-:W-:Y:S01]  /*15b0*/  FFMA R53, R15.reuse, R21, R53 ;  /* 0x000000150f357223 */ /* 0x040fe20000000035 */
[C---:B------:R-:W-:Y:S01]  /*15c0*/  FFMA R51, R15.reuse, R22, R51 ;  /* 0x000000160f337223 */ /* 0x040fe20000000033 */
[----:B------:R-:W-:-:S02]  /*15d0*/  FFMA R52, R15, R23, R52 ;  /* 0x000000170f347223 */ /* 0x000fc40000000034 */
[----:B------:R-:W0:Y:S01]  /*15e0*/  LDS.128 R12, [R45+0x340] ;  /* 0x000340002d0c7984 */ /* 0x000e220000000c00 */
[----:B------:R-:W-:Y:S01]  /*15f0*/  FFMA R40, R4, R10, R40 ;  /* 0x0000000a04287223 */ /* 0x000fe20000000028 */
[C---:B------:R-:W-:Y:S01]  /*1600*/  FFMA R41, R10.reuse, R5, R41 ;  /* 0x000000050a297223 */ /* 0x040fe20000000029 */
[C---:B------:R-:W-:Y:S01]  /*1610*/  FFMA R42, R10.reuse, R6, R42 ;  /* 0x000000060a2a7223 */ /* 0x040fe2000000002a */
[----:B------:R-:W-:Y:S02]  /*1620*/  FFMA R8, R10, R7, R8 ;  /* 0x000000070a087223 */ /* 0x000fe40000000008 */
[----:B------:R-:W2:Y:S01]  /*1630*/  LDS.128 R4, [R45+0x140] ;  /* 0x000140002d047984 */ /* 0x000ea20000000c00 */
[C---:B------:R-:W-:Y:S01]  /*1640*/  FFMA R48, R20.reuse, R27, R48 ;  /* 0x0000001b14307223 */ /* 0x040fe20000000030 */
[C---:B------:R-:W-:Y:S01]  /*1650*/  FFMA R49, R27.reuse, R21, R49 ;  /* 0x000000151b317223 */ /* 0x040fe20000000031 */
[C---:B------:R-:W-:Y:S01]  /*1660*/  FFMA R50, R27.reuse, R22, R50 ;  /* 0x000000161b327223 */ /* 0x040fe20000000032 */
[----:B------:R-:W-:Y:S01]  /*1670*/  FFMA R10, R27, R23, R26 ;  /* 0x000000171b0a7223 */ /* 0x000fe2000000001a */
[C---:B------:R-:W-:Y:S01]  /*1680*/  FFMA R36, R20.reuse, R35, R24 ;  /* 0x0000002314247223 */ /* 0x040fe20000000018 */
[C---:B------:R-:W-:Y:S01]  /*1690*/  FFMA R37, R35.reuse, R21, R9 ;  /* 0x0000001523257223 */ /* 0x040fe20000000009 */
[----:B------:R-:W-:Y:S01]  /*16a0*/  FFMA R39, R35, R23, R34 ;  /* 0x0000001723277223 */ /* 0x000fe20000000022 */
[----:B------:R-:W3:Y:S01]  /*16b0*/  LDS.128 R24, [R45+0x240] ;  /* 0x000240002d187984 */ /* 0x000ee20000000c00 */
[----:B------:R-:W-:-:S03]  /*16c0*/  FFMA R40, R20, R11, R40 ;  /* 0x0000000b14287223 */ /* 0x000fc60000000028 */
[----:B------:R-:W4:Y:S01]  /*16d0*/  LDS.128 R32, [R46+0x1100] ;  /* 0x001100002e207984 */ /* 0x000f220000000c00 */
[C---:B------:R-:W-:Y:S01]  /*16e0*/  FFMA R41, R11.reuse, R21, R41 ;  /* 0x000000150b297223 */ /* 0x040fe20000000029 */
[C---:B------:R-:W-:Y:S01]  /*16f0*/  FFMA R42, R11.reuse, R22, R42 ;  /* 0x000000160b2a7223 */ /* 0x040fe2000000002a */
[----:B------:R-:W-:Y:S01]  /*1700*/  FFMA R23, R11, R23, R8 ;  /* 0x000000170b177223 */ /* 0x000fe20000000008 */
[C---:B-1----:R-:W-:Y:S01]  /*1710*/  FFMA R48, R16.reuse, R28, R48 ;  /* 0x0000001c10307223 */ /* 0x042fe20000000030 */
[C---:B------:R-:W-:Y:S01]  /*1720*/  FFMA R49, R16.reuse, R29, R49 ;  /* 0x0000001d10317223 */ /* 0x040fe20000000031 */
[C---:B------:R-:W-:Y:S01]  /*1730*/  FFMA R50, R16.reuse, R30, R50 ;  /* 0x0000001e10327223 */ /* 0x040fe20000000032 */
[----:B------:R-:W-:Y:S02]  /*1740*/  FFMA R16, R16, R31, R10 ;  /* 0x0000001f10107223 */ /* 0x000fe4000000000a */
[----:B------:R-:W1:Y:S01]  /*1750*/  LDS.128 R8, [R46+0x1200] ;  /* 0x001200002e087984 */ /* 0x000e620000000c00 */
[C---:B0-----:R-:W-:Y:S01]  /*1760*/  FFMA R40, R12.reuse, R28, R40 ;  /* 0x0000001c0c287223 */ /* 0x041fe20000000028 */
[C---:B------:R-:W-:Y:S01]  /*1770*/  FFMA R41, R12.reuse, R29, R41 ;  /* 0x0000001d0c297223 */ /* 0x040fe20000000029 */
[C---:B------:R-:W-:Y:S01]  /*1780*/  FFMA R42, R12.reuse, R30, R42 ;  /* 0x0000001e0c2a7223 */ /* 0x040fe2000000002a */
[----:B------:R-:W-:-:S02]  /*1790*/  FFMA R12, R12, R31, R23 ;  /* 0x0000001f0c0c7223 */ /* 0x000fc40000000017 */
[----:B------:R-:W0:Y:S01]  /*17a0*/  LDS.128 R20, [R46+0x1300] ;  /* 0x001300002e147984 */ /* 0x000e220000000c00 */
[C---:B--2---:R-:W-:Y:S01]  /*17b0*/  FFMA R36, R4.reuse, R28, R36 ;  /* 0x0000001c04247223 */ /* 0x044fe20000000024 */
        /* <DEDUP_REMOVED lines=19> */
[----:B------:R-:W-:Y:S01]  /*18f0*/  LDS.128 R28, [R46+0x1400] ;  /* 0x001400002e1c7984 */ /* 0x000fe20000000c00 */
[----:B-1----:R-:W-:Y:S01]  /*1900*/  FFMA R4, R8, R6, R36 ;  /* 0x0000000608047223 */ /* 0x002fe20000000024 */
[C---:B------:R-:W-:Y:S01]  /*1910*/  FFMA R5, R6.reuse, R9, R37 ;  /* 0x0000000906057223 */ /* 0x040fe20000000025 */
[C---:B------:R-:W-:Y:S01]  /*1920*/  FFMA R13, R6.reuse, R10, R38 ;  /* 0x0000000a060d7223 */ /* 0x040fe20000000026 */
[----:B------:R-:W-:-:S02]  /*1930*/  FFMA R6, R6, R11, R39 ;  /* 0x0000000b06067223 */ /* 0x000fc40000000027 */
[----:B------:R-:W1:Y:S01]  /*1940*/  LDS.128 R36, [R45+0x50] ;  /* 0x000050002d247984 */ /* 0x000e620000000c00 */
[----:B------:R-:W-:Y:S01]  /*1950*/  FFMA R43, R8, R26, R43 ;  /* 0x0000001a082b7223 */ /* 0x000fe2000000002b */
[C---:B------:R-:W-:Y:S01]  /*1960*/  FFMA R53, R26.reuse, R9, R53 ;  /* 0x000000091a357223 */ /* 0x040fe20000000035 */
[C---:B------:R-:W-:Y:S01]  /*1970*/  FFMA R51, R26.reuse, R10, R51 ;  /* 0x0000000a1a337223 */ /* 0x040fe20000000033 */
[----:B------:R-:W-:Y:S01]  /*1980*/  FFMA R52, R26, R11, R52 ;  /* 0x0000000b1a347223 */ /* 0x000fe20000000034 */
[----:B0-----:R-:W-:Y:S01]  /*1990*/  FFMA R54, R20, R7, R4 ;  /* 0x0000000714367223 */ /* 0x001fe20000000004 */
[C---:B------:R-:W-:Y:S01]  /*19a0*/  FFMA R24, R7.reuse, R21, R5 ;  /* 0x0000001507187223 */ /* 0x040fe20000000005 */
[C---:B------:R-:W-:Y:S01]  /*19b0*/  FFMA R25, R7.reuse, R22, R13 ;  /* 0x0000001607197223 */ /* 0x040fe2000000000d */
[----:B------:R-:W-:Y:S02]  /*19c0*/  FFMA R26, R7, R23, R6 ;  /* 0x00000017071a7223 */ /* 0x000fe40000000006 */
[----:B------:R-:W0:Y:S01]  /*19d0*/  LDS.128 R4, [R45+0x350] ;  /* 0x000350002d047984 */ /* 0x000e220000000c00 */
        /* <DEDUP_REMOVED lines=8> */
[----:B------:R-:W-:Y:S01]  /*1a60*/  FFMA R40, R8, R14, R40 ;  /* 0x0000000e08287223 */ /* 0x000fe20000000028 */
[----:B------:R-:W2:Y:S01]  /*1a70*/  LDS.128 R32, [R45+0x150] ;  /* 0x000150002d207984 */ /* 0x000ea20000000c00 */
        /* <DEDUP_REMOVED lines=10> */
[----:B------:R-:W-:Y:S01]  /*1b20*/  FFMA R40, R20, R15, R40 ;  /* 0x0000000f14287223 */ /* 0x000fe20000000028 */
        /* <DEDUP_REMOVED lines=8> */
[----:B------:R-:W-:Y:S01]  /*1bb0*/  FFMA R43, R20, R27, R43 ;  /* 0x0000001b142b7223 */ /* 0x000fe2000000002b */
[C---:B------:R-:W-:Y:S01]  /*1bc0*/  FFMA R53, R27.reuse, R21, R53 ;  /* 0x000000151b357223 */ /* 0x040fe20000000035 */
[----:B------:R-:W-:Y:S01]  /*1bd0*/  FFMA R51, R27, R22, R51 ;  /* 0x000000161b337223 */ /* 0x000fe20000000033 */
[C---:B0-----:R-:W-:Y:S01]  /*1be0*/  FFMA R40, R4.reuse, R28, R40 ;  /* 0x0000001c04287223 */ /* 0x041fe20000000028 */
[C---:B------:R-:W-:Y:S01]  /*1bf0*/  FFMA R41, R4.reuse, R29, R41 ;  /* 0x0000001d04297223 */ /* 0x040fe20000000029 */
[C---:B------:R-:W-:Y:S01]  /*1c00*/  FFMA R42, R4.reuse, R30, R42 ;  /* 0x0000001e042a7223 */ /* 0x040fe2000000002a */
[----:B------:R-:W-:-:S02]  /*1c10*/  FFMA R4, R4, R31, R23 ;  /* 0x0000001f04047223 */ /* 0x000fc40000000017 */
[----:B------:R-:W0:Y:S01]  /*1c20*/  LDS.128 R20, [R46+0x1700] ;  /* 0x001700002e147984 */ /* 0x000e220000000c00 */
[C---:B--2---:R-:W-:Y:S01]  /*1c30*/  FFMA R25, R32.reuse, R30, R25 ;  /* 0x0000001e20197223 */ /* 0x044fe20000000019 */
[CC--:B------:R-:W-:Y:S01]  /*1c40*/  FFMA R54, R32.reuse, R28.reuse, R54 ;  /* 0x0000001c20367223 */ /* 0x0c0fe20000000036 */
[-C--:B------:R-:W-:Y:S01]  /*1c50*/  FFMA R24, R32, R29.reuse, R24 ;  /* 0x0000001d20187223 */ /* 0x080fe20000000018 */
[C---:B---3--:R-:W-:Y:S01]  /*1c60*/  FFMA R43, R8.reuse, R28, R43 ;  /* 0x0000001c082b7223 */ /* 0x048fe2000000002b */
[C---:B------:R-:W-:Y:S01]  /*1c70*/  FFMA R53, R8.reuse, R29, R53 ;  /* 0x0000001d08357223 */ /* 0x040fe20000000035 */
[C---:B------:R-:W-:Y:S01]  /*1c80*/  FFMA R51, R8.reuse, R30, R51 ;  /* 0x0000001e08337223 */ /* 0x040fe20000000033 */
[-C--:B------:R-:W-:Y:S01]  /*1c90*/  FFMA R52, R8, R31.reuse, R52 ;  /* 0x0000001f08347223 */ /* 0x080fe20000000034 */
[----:B------:R-:W-:Y:S01]  /*1ca0*/  FFMA R26, R32, R31, R26 ;  /* 0x0000001f201a7223 */ /* 0x000fe2000000001a */
[-C--:B----4-:R-:W-:Y:S01]  /*1cb0*/  FFMA R25, R33, R18.reuse, R25 ;  /* 0x0000001221197223 */ /* 0x090fe20000000019 */
[C---:B------:R-:W-:Y:S01]  /*1cc0*/  FFMA R43, R16.reuse, R9, R43 ;  /* 0x00000009102b7223 */ /* 0x040fe2000000002b */
[C---:B------:R-:W-:Y:S01]  /*1cd0*/  FFMA R53, R9.reuse, R17, R53 ;  /* 0x0000001109357223 */ /* 0x040fe20000000035 */
[CC--:B------:R-:W-:Y:S01]  /*1ce0*/  FFMA R51, R9.reuse, R18.reuse, R51 ;  /* 0x0000001209337223 */ /* 0x0c0fe20000000033 */
[----:B------:R-:W-:Y:S01]  /*1cf0*/  FFMA R52, R9, R19, R52 ;  /* 0x0000001309347223 */ /* 0x000fe20000000034 */
[C---:B------:R-:W-:Y:S01]  /*1d00*/  FFMA R54, R16.reuse, R33, R54 ;  /* 0x0000002110367223 */ /* 0x040fe20000000036 */
[C---:B------:R-:W-:Y:S01]  /*1d10*/  FFMA R24, R33.reuse, R17, R24 ;  /* 0x0000001121187223 */ /* 0x040fe20000000018 */
        /* <DEDUP_REMOVED lines=8> */
[----:B-1----:R-:W-:Y:S01]  /*1da0*/  FFMA R8, R34, R14, R25 ;  /* 0x0000000e22087223 */ /* 0x002fe20000000019 */
[----:B------:R-:W-:Y:S01]  /*1db0*/  FFMA R43, R12, R10, R43 ;  /* 0x0000000a0c2b7223 */ /* 0x000fe2000000002b */
[C---:B------:R-:W-:Y:S01]  /*1dc0*/  FFMA R53, R10.reuse, R13, R53 ;  /* 0x0000000d0a357223 */ /* 0x040fe20000000035 */
[C---:B------:R-:W-:Y:S01]  /*1dd0*/  FFMA R51, R10.reuse, R14, R51 ;  /* 0x0000000e0a337223 */ /* 0x040fe20000000033 */
[----:B------:R-:W-:Y:S01]  /*1de0*/  FFMA R52, R10, R15, R52 ;  /* 0x0000000f0a347223 */ /* 0x000fe20000000034 */
[----:B------:R-:W-:Y:S01]  /*1df0*/  FFMA R36, R37, R19, R36 ;  /* 0x0000001325247223 */ /* 0x000fe20000000024 */
[----:B------:R-:W-:Y:S01]  /*1e00*/  FFMA R54, R12, R34, R54 ;  /* 0x000000220c367223 */ /* 0x000fe20000000036 */
[C---:B------:R-:W-:Y:S01]  /*1e10*/  FFMA R5, R34.reuse, R13, R24 ;  /* 0x0000000d22057223 */ /* 0x040fe20000000018 */
[----:B------:R-:W-:Y:S01]  /*1e20*/  FFMA R34, R34, R15, R26 ;  /* 0x0000000f22227223 */ /* 0x000fe2000000001a */
[----:B------:R-:W-:Y:S01]  /*1e30*/  FFMA R48, R12, R38, R48 ;  /* 0x000000260c307223 */ /* 0x000fe20000000030 */
[-C--:B0-----:R-:W-:Y:S01]  /*1e40*/  FFMA R37, R35, R22.reuse, R8 ;  /* 0x0000001623257223 */ /* 0x081fe20000000008 */
[----:B------:R-:W-:Y:S01]  /*1e50*/  FFMA R43, R20, R11, R43 ;  /* 0x0000000b142b7223 */ /* 0x000fe2000000002b */
[C---:B------:R-:W-:Y:S01]  /*1e60*/  FFMA R53, R11.reuse, R21, R53 ;  /* 0x000000150b357223 */ /* 0x040fe20000000035 */
[C---:B------:R-:W-:Y:S01]  /*1e70*/  FFMA R51, R11.reuse, R22, R51 ;  /* 0x000000160b337223 */ /* 0x040fe20000000033 */
[----:B------:R-:W-:Y:S01]  /*1e80*/  FFMA R52, R11, R23, R52 ;  /* 0x000000170b347223 */ /* 0x000fe20000000034 */
[----:B------:R-:W-:Y:S04]  /*1e90*/  LDS.128 R24, [R46+0x1800] ;  /* 0x001800002e187984 */ /* 0x000fe80000000c00 */
[----:B------:R-:W0:Y:S01]  /*1ea0*/  LDS.128 R8, [R45+0x360] ;  /* 0x000360002d087984 */ /* 0x000e220000000c00 */
[C---:B------:R-:W-:Y:S01]  /*1eb0*/  FFMA R49, R38.reuse, R13, R49 ;  /* 0x0000000d26317223 */ /* 0x040fe20000000031 */
[C---:B------:R-:W-:Y:S01]  /*1ec0*/  FFMA R50, R38.reuse, R14, R50 ;  /* 0x0000000e26327223 */ /* 0x040fe20000000032 */
[----:B------:R-:W-:Y:S01]  /*1ed0*/  FFMA R36, R38, R15, R36 ;  /* 0x0000000f26247223 */ /* 0x000fe20000000024 */
[----:B------:R-:W-:Y:S01]  /*1ee0*/  FFMA R40, R12, R6, R40 ;  /* 0x000000060c287223 */ /* 0x000fe20000000028 */
[C---:B------:R-:W-:Y:S01]  /*1ef0*/  FFMA R41, R6.reuse, R13, R41 ;  /* 0x0000000d06297223 */ /* 0x040fe20000000029 */
[C---:B------:R-:W-:Y:S01]  /*1f00*/  FFMA R42, R6.reuse, R14, R42 ;  /* 0x0000000e062a7223 */ /* 0x040fe2000000002a */
[----:B------:R-:W-:Y:S01]  /*1f10*/  FFMA R4, R6, R15, R4 ;  /* 0x0000000f06047223 */ /* 0x000fe20000000004 */
[C---:B------:R-:W-:Y:S01]  /*1f20*/  FFMA R48, R20.reuse, R39, R48 ;  /* 0x0000002714307223 */ /* 0x040fe20000000030 */
[----:B------:R-:W1:Y:S01]  /*1f30*/  LDS.128 R12, [R45+0x160] ;  /* 0x000160002d0c7984 */ /* 0x000e620000000c00 */
[C---:B------:R-:W-:Y:S01]  /*1f40*/  FFMA R49, R39.reuse, R21, R49 ;  /* 0x0000001527317223 */ /* 0x040fe20000000031 */
[C---:B------:R-:W-:Y:S01]  /*1f50*/  FFMA R50, R39.reuse, R22, R50 ;  /* 0x0000001627327223 */ /* 0x040fe20000000032 */
[----:B------:R-:W-:Y:S01]  /*1f60*/  FFMA R39, R39, R23, R36 ;  /* 0x0000001727277223 */ /* 0x000fe20000000024 */
[C---:B------:R-:W-:Y:S01]  /*1f70*/  FFMA R54, R20.reuse, R35, R54 ;  /* 0x0000002314367223 */ /* 0x040fe20000000036 */
[C---:B------:R-:W-:Y:S01]  /*1f80*/  FFMA R36, R35.reuse, R21, R5 ;  /* 0x0000001523247223 */ /* 0x040fe20000000005 */
[----:B------:R-:W-:Y:S01]  /*1f90*/  FFMA R38, R35, R23, R34 ;  /* 0x0000001723267223 */ /* 0x000fe20000000022 */
[----:B------:R-:W2:Y:S01]  /*1fa0*/  LDS.128 R28, [R45+0x260] ;  /* 0x000260002d1c7984 */ /* 0x000ea20000000c00 */
[----:B------:R-:W-:-:S03]  /*1fb0*/  FFMA R40, R20, R7, R40 ;  /* 0x0000000714287223 */ /* 0x000fc60000000028 */
[----:B------:R-:W3:Y:S01]  /*1fc0*/  LDS.128 R32, [R46+0x1900] ;  /* 0x001900002e207984 */ /* 0x000ee20000000c00 */
[C---:B------:R-:W-:Y:S01]  /*1fd0*/  FFMA R41, R7.reuse, R21, R41 ;  /* 0x0000001507297223 */ /* 0x040fe20000000029 */
[C---:B------:R-:W-:Y:S01]  /*1fe0*/  FFMA R42, R7.reuse, R22, R42 ;  /* 0x00000016072a7223 */ /* 0x040fe2000000002a */
[----:B------:R-:W-:Y:S01]  /*1ff0*/  FFMA R23, R7, R23, R4 ;  /* 0x0000001707177223 */ /* 0x000fe20000000004 */
[----:B------:R-:W4:Y:S04]  /*2000*/  LDS.128 R16, [R45+0x60] ;  /* 0x000060002d107984 */ /* 0x000f280000000c00 */
[----:B------:R-:W5:Y:S01]  /*2010*/  LDS.128 R4, [R46+0x1a00] ;  /* 0x001a00002e047984 */ /* 0x000f620000000c00 */
[C---:B0-----:R-:W-:Y:S01]  /*2020*/  FFMA R40, R8.reuse, R24, R40 ;  /* 0x0000001808287223 */ /* 0x041fe20000000028 */
[C---:B------:R-:W-:Y:S01]  /*2030*/  FFMA R41, R8.reuse, R25, R41 ;  /* 0x0000001908297223 */ /* 0x040fe20000000029 */
[C---:B------:R-:W-:Y:S01]  /*2040*/  FFMA R42, R8.reuse, R26, R42 ;  /* 0x0000001a082a7223 */ /* 0x040fe2000000002a */
[----:B------:R-:W-:-:S02]  /*2050*/  FFMA R8, R8, R27, R23 ;  /* 0x0000001b08087223 */ /* 0x000fc40000000017 */
[----:B------:R-:W0:Y:S01]  /*2060*/  LDS.128 R20, [R46+0x1b00] ;  /* 0x001b00002e147984 */ /* 0x000e220000000c00 */
[C---:B-1----:R-:W-:Y:S01]  /*2070*/  FFMA R54, R12.reuse, R24, R54 ;  /* 0x000000180c367223 */ /* 0x042fe20000000036 */
[C---:B------:R-:W-:Y:S01]  /*2080*/  FFMA R36, R12.reuse, R25, R36 ;  /* 0x000000190c247223 */ /* 0x040fe20000000024 */
[C---:B------:R-:W-:Y:S01]  /*2090*/  FFMA R37, R12.reuse, R26, R37 ;  /* 0x0000001a0c257223 */ /* 0x040fe20000000025 */
[----:B------:R-:W-:Y:S01]  /*20a0*/  FFMA R38, R12, R27, R38 ;  /* 0x0000001b0c267223 */ /* 0x000fe20000000026 */
[C---:B--2---:R-:W-:Y:S01]  /*20b0*/  FFMA R43, R28.reuse, R24, R43 ;  /* 0x000000181c2b7223 */ /* 0x044fe2000000002b */
[C---:B------:R-:W-:Y:S01]  /*20c0*/  FFMA R53, R28.reuse, R25, R53 ;  /* 0x000000191c357223 */ /* 0x040fe20000000035 */
[C---:B------:R-:W-:Y:S01]  /*20d0*/  FFMA R51, R28.reuse, R26, R51 ;  /* 0x0000001a1c337223 */ /* 0x040fe20000000033 */
[----:B------:R-:W-:Y:S01]  /*20e0*/  FFMA R52, R28, R27, R52 ;  /* 0x0000001b1c347223 */ /* 0x000fe20000000034 */
[----:B---3--:R-:W-:Y:S01]  /*20f0*/  FFMA R54, R32, R13, R54 ;  /* 0x0000000d20367223 */ /* 0x008fe20000000036 */
[C---:B------:R-:W-:Y:S01]  /*2100*/  FFMA R36, R13.reuse, R33, R36 ;  /* 0x000000210d247223 */ /* 0x040fe20000000024 */
[C---:B------:R-:W-:Y:S01]  /*2110*/  FFMA R37, R13.reuse, R34, R37 ;  /* 0x000000220d257223 */ /* 0x040fe20000000025 */
[----:B------:R-:W-:Y:S01]  /*2120*/  FFMA R38, R13, R35, R38 ;  /* 0x000000230d267223 */ /* 0x000fe20000000026 */
[C---:B----4-:R-:W-:Y:S01]  /*2130*/  FFMA R48, R16.reuse, R24, R48 ;  /* 0x0000001810307223 */ /* 0x050fe20000000030 */
[C---:B------:R-:W-:Y:S01]  /*2140*/  FFMA R49, R16.reuse, R25, R49 ;  /* 0x0000001910317223 */ /* 0x040fe20000000031 */
[C---:B------:R-:W-:Y:S01]  /*2150*/  FFMA R50, R16.reuse, R26, R50 ;  /* 0x0000001a10327223 */ /* 0x040fe20000000032 */
[----:B------:R-:W-:Y:S01]  /*2160*/  FFMA R39, R16, R27, R39 ;  /* 0x0000001b10277223 */ /* 0x000fe20000000027 */
[----:B------:R-:W-:Y:S01]  /*2170*/  FFMA R40, R32, R9, R40 ;  /* 0x0000000920287223 */ /* 0x000fe20000000028 */
[C---:B------:R-:W-:Y:S01]  /*2180*/  FFMA R41, R9.reuse, R33, R41 ;  /* 0x0000002109297223 */ /* 0x040fe20000000029 */
[C---:B------:R-:W-:Y:S01]  /*2190*/  FFMA R42, R9.reuse, R34, R42 ;  /* 0x00000022092a7223 */ /* 0x040fe2000000002a */
[----:B------:R-:W-:Y:S01]  /*21a0*/  FFMA R8, R9, R35, R8 ;  /* 0x0000002309087223 */ /* 0x000fe20000000008 */
[----:B-----5:R-:W-:Y:S01]  /*21b0*/  FFMA R54, R4, R14, R54 ;  /* 0x0000000e04367223 */ /* 0x020fe20000000036 */
[C---:B------:R-:W-:Y:S01]  /*21c0*/  FFMA R9, R14.reuse, R5, R36 ;  /* 0x000000050e097223 */ /* 0x040fe20000000024 */
[----:B------:R-:W-:Y:S01]  /*21d0*/  FFMA R12, R14, R6, R37 ;  /* 0x000000060e0c7223 */ /* 0x000fe20000000025 */
[----:B------:R-:W-:Y:S01]  /*21e0*/  FFMA R43, R32, R29, R43 ;  /* 0x0000001d202b7223 */ /* 0x000fe2000000002b */
[C---:B------:R-:W-:Y:S01]  /*21f0*/  FFMA R53, R29.reuse, R33, R53 ;  /* 0x000000211d357223 */ /* 0x040fe20000000035 */
[CC--:B------:R-:W-:Y:S01]  /*2200*/  FFMA R51, R29.reuse, R34.reuse, R51 ;  /* 0x000000221d337223 */ /* 0x0c0fe20000000033 */
[----:B------:R-:W-:Y:S01]  /*2210*/  FFMA R52, R29, R35, R52 ;  /* 0x000000231d347223 */ /* 0x000fe20000000034 */
[----:B------:R-:W-:Y:S01]  /*2220*/  FFMA R14, R14, R7, R38 ;  /* 0x000000070e0e7223 */ /* 0x000fe20000000026 */
[----:B------:R-:W-:Y:S01]  /*2230*/  FFMA R48, R32, R17, R48 ;  /* 0x0000001120307223 */ /* 0x000fe20000000030 */
[C---:B------:R-:W-:Y:S01]  /*2240*/  FFMA R49, R17.reuse, R33, R49 ;  /* 0x0000002111317223 */ /* 0x040fe20000000031 */
[C---:B------:R-:W-:Y:S01]  /*2250*/  FFMA R50, R17.reuse, R34, R50 ;  /* 0x0000002211327223 */ /* 0x040fe20000000032 */
[----:B------:R-:W-:Y:S01]  /*2260*/  FFMA R39, R17, R35, R39 ;  /* 0x0000002311277223 */ /* 0x000fe20000000027 */
[----:B------:R-:W-:Y:S01]  /*2270*/  LDS.128 R24, [R46+0x1c00] ;  /* 0x001c00002e187984 */ /* 0x000fe20000000c00 */
[----:B------:R-:W-:Y:S01]  /*2280*/  FFMA R43, R4, R30, R43 ;  /* 0x0000001e042b7223 */ /* 0x000fe2000000002b */
[----:B------:R-:W-:-:S02]  /*2290*/  FFMA R53, R30, R5, R53 ;  /* 0x000000051e357223 */ /* 0x000fc40000000035 */
[----:B------:R-:W1:Y:S01]  /*22a0*/  LDS.128 R32, [R45+0x70] ;  /* 0x000070002d207984 */ /* 0x000e620000000c00 */
        /* <DEDUP_REMOVED lines=16> */
[C---:B------:R-:W-:Y:S01]  /*23b0*/  FFMA R48, R20.reuse, R19, R48 ;  /* 0x0000001314307223 */ /* 0x040fe20000000030 */
[----:B------:R-:W3:Y:S01]  /*23c0*/  LDS.128 R4, [R45+0x270] ;  /* 0x000270002d047984 */ /* 0x000ee20000000c00 */
[C---:B------:R-:W-:Y:S01]  /*23d0*/  FFMA R49, R19.reuse, R21, R49 ;  /* 0x0000001513317223 */ /* 0x040fe20000000031 */
[CC--:B------:R-:W-:Y:S01]  /*23e0*/  FFMA R50, R19.reuse, R22.reuse, R50 ;  /* 0x0000001613327223 */ /* 0x0c0fe20000000032 */
[-C--:B------:R-:W-:Y:S01]  /*23f0*/  FFMA R10, R19, R23.reuse, R18 ;  /* 0x00000017130a7223 */ /* 0x080fe20000000012 */
[----:B------:R-:W-:Y:S01]  /*2400*/  FFMA R52, R31, R23, R52 ;  /* 0x000000171f347223 */ /* 0x000fe20000000034 */
[----:B------:R-:W4:Y:S01]  /*2410*/  LDS.128 R16, [R46+0x1d00] ;  /* 0x001d00002e107984 */ /* 0x000f220000000c00 */
[C---:B------:R-:W-:Y:S01]  /*2420*/  FFMA R40, R20.reuse, R11, R40 ;  /* 0x0000000b14287223 */ /* 0x040fe20000000028 */
[C---:B------:R-:W-:Y:S01]  /*2430*/  FFMA R41, R11.reuse, R21, R41 ;  /* 0x000000150b297223 */ /* 0x040fe20000000029 */
[CC--:B------:R-:W-:Y:S01]  /*2440*/  FFMA R42, R11.reuse, R22.reuse, R42 ;  /* 0x000000160b2a7223 */ /* 0x0c0fe2000000002a */
[----:B------:R-:W-:Y:S01]  /*2450*/  FFMA R23, R11, R23, R8 ;  /* 0x000000170b177223 */ /* 0x000fe20000000008 */
[----:B------:R-:W-:Y:S01]  /*2460*/  FFMA R43, R20, R31, R43 ;  /* 0x0000001f142b7223 */ /* 0x000fe2000000002b */
[C---:B------:R-:W-:Y:S01]  /*2470*/  FFMA R53, R31.reuse, R21, R53 ;  /* 0x000000151f357223 */ /* 0x040fe20000000035 */
[----:B------:R-:W-:Y:S01]  /*2480*/  FFMA R51, R31, R22, R51 ;  /* 0x000000161f337223 */ /* 0x000fe20000000033 */
[C---:B-1----:R-:W-:Y:S01]  /*2490*/  FFMA R48, R32.reuse, R24, R48 ;  /* 0x0000001820307223 */ /* 0x042fe20000000030 */
[C---:B------:R-:W-:Y:S01]  /*24a0*/  FFMA R49, R32.reuse, R25, R49 ;  /* 0x0000001920317223 */ /* 0x040fe20000000031 */
[C---:B------:R-:W-:Y:S01]  /*24b0*/  FFMA R50, R32.reuse, R26, R50 ;  /* 0x0000001a20327223 */ /* 0x040fe20000000032 */
[----:B------:R-:W-:-:S02]  /*24c0*/  FFMA R32, R32, R27, R10 ;  /* 0x0000001b20207223 */ /* 0x000fc4000000000a */
[----:B------:R-:W1:Y:S01]  /*24d0*/  LDS.128 R8, [R46+0x1e00] ;  /* 0x001e00002e087984 */ /* 0x000e620000000c00 */
[C---:B0-----:R-:W-:Y:S01]  /*24e0*/  FFMA R40, R12.reuse, R24, R40 ;  /* 0x000000180c287223 */ /* 0x041fe20000000028 */
[C---:B------:R-:W-:Y:S01]  /*24f0*/  FFMA R41, R12.reuse, R25, R41 ;  /* 0x000000190c297223 */ /* 0x040fe20000000029 */
[C---:B------:R-:W-:Y:S01]  /*2500*/  FFMA R42, R12.reuse, R26, R42 ;  /* 0x0000001a0c2a7223 */ /* 0x040fe2000000002a */
[----:B------:R-:W-:Y:S02]  /*2510*/  FFMA R12, R12, R27, R23 ;  /* 0x0000001b0c0c7223 */ /* 0x000fe40000000017 */
        /* <DEDUP_REMOVED lines=27> */
[----:B-1----:R-:W-:Y:S01]  /*26d0*/  FFMA R54, R8, R38, R54 ;  /* 0x0000002608367223 */ /* 0x002fe20000000036 */
[C---:B------:R-:W-:Y:S01]  /*26e0*/  FFMA R28, R38.reuse, R9, R28 ;  /* 0x00000009261c7223 */ /* 0x040fe2000000001c */
[C---:B------:R-:W-:Y:S01]  /*26f0*/  FFMA R29, R38.reuse, R10, R29 ;  /* 0x0000000a261d7223 */ /* 0x040fe2000000001d */
[----:B------:R-:W-:Y:S01]  /*2700*/  FFMA R30, R38, R11, R30 ;  /* 0x0000000b261e7223 */ /* 0x000fe2000000001e */
[----:B------:R-:W-:Y:S01]  /*2710*/  FFMA R43, R8, R6, R43 ;  /* 0x00000006082b7223 */ /* 0x000fe2000000002b */
[C---:B------:R-:W-:Y:S01]  /*2720*/  FFMA R53, R6.reuse, R9, R53 ;  /* 0x0000000906357223 */ /* 0x040fe20000000035 */
[C---:B------:R-:W-:Y:S01]  /*2730*/  FFMA R51, R6.reuse, R10, R51 ;  /* 0x0000000a06337223 */ /* 0x040fe20000000033 */
[----:B------:R-:W-:Y:S01]  /*2740*/  FFMA R52, R6, R11, R52 ;  /* 0x0000000b06347223 */ /* 0x000fe20000000034 */
[----:B0-----:R-:W-:Y:S01]  /*2750*/  FFMA R54, R20, R39, R54 ;  /* 0x0000002714367223 */ /* 0x001fe20000000036 */
[C---:B------:R-:W-:Y:S01]  /*2760*/  FFMA R36, R39.reuse, R21, R28 ;  /* 0x0000001527247223 */ /* 0x040fe2000000001c */
[C---:B------:R-:W-:Y:S01]  /*2770*/  FFMA R37, R39.reuse, R22, R29 ;  /* 0x0000001627257223 */ /* 0x040fe2000000001d */
        /* <DEDUP_REMOVED lines=11> */
[CC--:B------:R-:W-:Y:S01]  /*2830*/  FFMA R51, R7.reuse, R22.reuse, R51 ;  /* 0x0000001607337223 */ /* 0x0c0fe20000000033 */
[----:B------:R-:W-:Y:S01]  /*2840*/  FFMA R52, R7, R23, R52 ;  /* 0x0000001707347223 */ /* 0x000fe20000000034 */
[----:B------:R-:W0:Y:S04]  /*2850*/  LDS.128 R8, [R45+0x180] ;  /* 0x000180002d087984 */ /* 0x000e280000000c00 */
[----:B------:R-:W1:Y:S04]  /*2860*/  LDS.128 R28, [R45+0x280] ;  /* 0x000280002d1c7984 */ /* 0x000e680000000c00 */
[----:B------:R-:W3:Y:S01]  /*2870*/  LDS.128 R4, [R45+0x380] ;  /* 0x000380002d047984 */ /* 0x000ee20000000c00 */
[----:B------:R-:W-:Y:S01]  /*2880*/  FFMA R48, R20, R35, R48 ;  /* 0x0000002314307223 */ /* 0x000fe20000000030 */
[C---:B------:R-:W-:Y:S01]  /*2890*/  FFMA R49, R35.reuse, R21, R49 ;  /* 0x0000001523317223 */ /* 0x040fe20000000031 */
[C---:B------:R-:W-:Y:S01]  /*28a0*/  FFMA R50, R35.reuse, R22, R50 ;  /* 0x0000001623327223 */ /* 0x040fe20000000032 */
[----:B------:R-:W-:-:S02]  /*28b0*/  FFMA R13, R35, R23, R32 ;  /* 0x00000017230d7223 */ /* 0x000fc40000000020 */
[----:B------:R-:W4:Y:S01]  /*28c0*/  LDS.128 R32, [R46+0x2100] ;  /* 0x002100002e207984 */ /* 0x000f220000000c00 */
[C---:B--2---:R-:W-:Y:S01]  /*28d0*/  FFMA R48, R24.reuse, R16, R48 ;  /* 0x0000001018307223 */ /* 0x044fe20000000030 */
[C---:B------:R-:W-:Y:S01]  /*28e0*/  FFMA R49, R24.reuse, R17, R49 ;  /* 0x0000001118317223 */ /* 0x040fe20000000031 */
[----:B------:R-:W-:Y:S01]  /*28f0*/  FFMA R50, R24, R18, R50 ;  /* 0x0000001218327223 */ /* 0x000fe20000000032 */
[----:B------:R-:W-:Y:S01]  /*2900*/  FFMA R40, R20, R15, R40 ;  /* 0x0000000f14287223 */ /* 0x000fe20000000028 */
[C---:B------:R-:W-:Y:S01]  /*2910*/  FFMA R41, R15.reuse, R21, R41 ;  /* 0x000000150f297223 */ /* 0x040fe20000000029 */
[C---:B------:R-:W-:Y:S01]  /*2920*/  FFMA R42, R15.reuse, R22, R42 ;  /* 0x000000160f2a7223 */ /* 0x040fe2000000002a */
[----:B------:R-:W-:Y:S01]  /*2930*/  FFMA R23, R15, R23, R12 ;  /* 0x000000170f177223 */ /* 0x000fe2000000000c */
[----:B------:R-:W-:Y:S02]  /*2940*/  FFMA R24, R24, R19, R13 ;  /* 0x0000001318187223 */ /* 0x000fe4000000000d */
[----:B------:R-:W2:Y:S01]  /*2950*/  LDS.128 R12, [R46+0x2200] ;  /* 0x002200002e0c7984 */ /* 0x000ea20000000c00 */
        /* <DEDUP_REMOVED lines=19> */
[C---:B------:R-:W-:Y:S01]  /*2a90*/  FFMA R51, R29.reuse, R34, R51 ;  /* 0x000000221d337223 */ /* 0x040fe20000000033 */
[----:B------:R-:W-:Y:S01]  /*2aa0*/  FFMA R52, R29, R35, R52 ;  /* 0x000000231d347223 */ /* 0x000fe20000000034 */
[----:B------:R-:W-:Y:S01]  /*2ab0*/  FFMA R40, R32, R5, R40 ;  /* 0x0000000520287223 */ /* 0x000fe20000000028 */
[C---:B------:R-:W-:Y:S01]  /*2ac0*/  FFMA R41, R5.reuse, R33, R41 ;  /* 0x0000002105297223 */ /* 0x040fe20000000029 */
[----:B--2---:R-:W-:Y:S01]  /*2ad0*/  FFMA R54, R12, R10, R54 ;  /* 0x0000000a0c367223 */ /* 0x004fe20000000036 */
[C---:B------:R-:W-:Y:S01]  /*2ae0*/  FFMA R4, R10.reuse, R13, R36 ;  /* 0x0000000d0a047223 */ /* 0x040fe20000000024 */
[C---:B------:R-:W-:Y:S01]  /*2af0*/  FFMA R8, R10.reuse, R14, R37 ;  /* 0x0000000e0a087223 */ /* 0x040fe20000000025 */
[-C--:B------:R-:W-:Y:S01]  /*2b00*/  FFMA R42, R5, R34.reuse, R42 ;  /* 0x00000022052a7223 */ /* 0x080fe2000000002a */
[----:B------:R-:W-:Y:S01]  /*2b10*/  FFMA R10, R10, R15, R39 ;  /* 0x0000000f0a0a7223 */ /* 0x000fe20000000027 */
[----:B------:R-:W-:Y:S01]  /*2b20*/  FFMA R48, R32, R25, R48 ;  /* 0x0000001920307223 */ /* 0x000fe20000000030 */
[C---:B------:R-:W-:Y:S01]  /*2b30*/  FFMA R49, R25.reuse, R33, R49 ;  /* 0x0000002119317223 */ /* 0x040fe20000000031 */
[C---:B------:R-:W-:Y:S01]  /*2b40*/  FFMA R50, R25.reuse, R34, R50 ;  /* 0x0000002219327223 */ /* 0x040fe20000000032 */
[-C--:B------:R-:W-:Y:S01]  /*2b50*/  FFMA R24, R25, R35.reuse, R24 ;  /* 0x0000002319187223 */ /* 0x080fe20000000018 */
[----:B------:R-:W-:Y:S01]  /*2b60*/  FFMA R5, R5, R35, R23 ;  /* 0x0000002305057223 */ /* 0x000fe20000000017 */
[----:B------:R-:W-:Y:S01]  /*2b70*/  FFMA R43, R12, R30, R43 ;  /* 0x0000001e0c2b7223 */ /* 0x000fe2000000002b */
[----:B------:R-:W-:Y:S01]  /*2b80*/  LDS.128 R32, [R45+0x90] ;  /* 0x000090002d207984 */ /* 0x000fe20000000c00 */
[C---:B------:R-:W-:Y:S01]  /*2b90*/  FFMA R53, R30.reuse, R13, R53 ;  /* 0x0000000d1e357223 */ /* 0x040fe20000000035 */
[----:B------:R-:W-:-:S02]  /*2ba0*/  FFMA R51, R30, R14, R51 ;  /* 0x0000000e1e337223 */ /* 0x000fc40000000033 */
[----:B------:R-:W1:Y:S01]  /*2bb0*/  LDS.128 R20, [R46+0x2400] ;  /* 0x002400002e147984 */ /* 0x000e620000000c00 */
[----:B------:R-:W-:Y:S01]  /*2bc0*/  FFMA R52, R30, R15, R52 ;  /* 0x0000000f1e347223 */ /* 0x000fe20000000034 */
[----:B0-----:R-:W-:Y:S01]  /*2bd0*/  FFMA R54, R16, R11, R54 ;  /* 0x0000000b10367223 */ /* 0x001fe20000000036 */
[C---:B------:R-:W-:Y:S01]  /*2be0*/  FFMA R28, R11.reuse, R17, R4 ;  /* 0x000000110b1c7223 */ /* 0x040fe20000000004 */
[C---:B------:R-:W-:Y:S01]  /*2bf0*/  FFMA R29, R11.reuse, R18, R8 ;  /* 0x000000120b1d7223 */ /* 0x040fe20000000008 */
[----:B------:R-:W-:Y:S01]  /*2c00*/  FFMA R30, R11, R19, R10 ;  /* 0x000000130b1e7223 */ /* 0x000fe2000000000a */
[C---:B------:R-:W-:Y:S01]  /*2c10*/  FFMA R40, R12.reuse, R6, R40 ;  /* 0x000000060c287223 */ /* 0x040fe20000000028 */
[----:B------:R-:W0:Y:S01]  /*2c20*/  LDS.128 R8, [R45+0x390] ;  /* 0x000390002d087984 */ /* 0x000e220000000c00 */
[----:B------:R-:W-:Y:S01]  /*2c30*/  FFMA R48, R12, R26, R48 ;  /* 0x0000001a0c307223 */ /* 0x000fe20000000030 */
[C---:B------:R-:W-:Y:S01]  /*2c40*/  FFMA R49, R26.reuse, R13, R49 ;  /* 0x0000000d1a317223 */ /* 0x040fe20000000031 */
[CC--:B------:R-:W-:Y:S01]  /*2c50*/  FFMA R50, R26.reuse, R14.reuse, R50 ;  /* 0x0000000e1a327223 */ /* 0x0c0fe20000000032 */
[----:B------:R-:W-:Y:S01]  /*2c60*/  FFMA R24, R26, R15, R24 ;  /* 0x0000000f1a187223 */ /* 0x000fe20000000018 */
[C---:B------:R-:W-:Y:S01]  /*2c70*/  FFMA R41, R6.reuse, R13, R41 ;  /* 0x0000000d06297223 */ /* 0x040fe20000000029 */
[C---:B------:R-:W-:Y:S01]  /*2c80*/  FFMA R42, R6.reuse, R14, R42 ;  /* 0x0000000e062a7223 */ /* 0x040fe2000000002a */
[----:B------:R-:W-:Y:S01]  /*2c90*/  FFMA R5, R6, R15, R5 ;  /* 0x0000000f06057223 */ /* 0x000fe20000000005 */
[----:B------:R-:W2:Y:S01]  /*2ca0*/  LDS.128 R36, [R45+0x190] ;  /* 0x000190002d247984 */ /* 0x000ea20000000c00 */
[----:B------:R-:W-:Y:S01]  /*2cb0*/  FFMA R48, R16, R27, R48 ;  /* 0x0000001b10307223 */ /* 0x000fe20000000030 */
[----:B------:R-:W-:-:S02]  /*2cc0*/  FFMA R49, R27, R17, R49 ;  /* 0x000000111b317223 */ /* 0x000fc40000000031 */
[----:B------:R-:W3:Y:S01]  /*2cd0*/  LDS.128 R12, [R45+0x290] ;  /* 0x000290002d0c7984 */ /* 0x000ee20000000c00 */
[CC--:B------:R-:W-:Y:S01]  /*2ce0*/  FFMA R50, R27.reuse, R18.reuse, R50 ;  /* 0x000000121b327223 */ /* 0x0c0fe20000000032 */
[-C--:B------:R-:W-:Y:S01]  /*2cf0*/  FFMA R6, R27, R19.reuse, R24 ;  /* 0x000000131b067223 */ /* 0x080fe20000000018 */
[----:B------:R-:W-:Y:S01]  /*2d00*/  FFMA R52, R31, R19, R52 ;  /* 0x000000131f347223 */ /* 0x000fe20000000034 */
        /* <DEDUP_REMOVED lines=8> */
[----:B------:R-:W-:-:S02]  /*2d90*/  FFMA R32, R32, R23, R6 ;  /* 0x0000001720207223 */ /* 0x000fc40000000006 */
[----:B------:R-:W1:Y:S01]  /*2da0*/  LDS.128 R4, [R46+0x2600] ;  /* 0x002600002e047984 */ /* 0x000e620000000c00 */
[----:B------:R-:W-:Y:S01]  /*2db0*/  FFMA R43, R16, R31, R43 ;  /* 0x0000001f102b7223 */ /* 0x000fe2000000002b */
[C---:B------:R-:W-:Y:S01]  /*2dc0*/  FFMA R53, R31.reuse, R17, R53 ;  /* 0x000000111f357223 */ /* 0x040fe20000000035 */
[----:B------:R-:W-:Y:S01]  /*2dd0*/  FFMA R51, R31, R18, R51 ;  /* 0x000000121f337223 */ /* 0x000fe20000000033 */
[C---:B0-----:R-:W-:Y:S01]  /*2de0*/  FFMA R40, R8.reuse, R20, R40 ;  /* 0x0000001408287223 */ /* 0x041fe20000000028 */
[C---:B------:R-:W-:Y:S01]  /*2df0*/  FFMA R41, R8.reuse, R21, R41 ;  /* 0x0000001508297223 */ /* 0x040fe20000000029 */
[C---:B------:R-:W-:Y:S01]  /*2e00*/  FFMA R42, R8.reuse, R22, R42 ;  /* 0x00000016082a7223 */ /* 0x040fe2000000002a */
[----:B------:R-:W-:Y:S02]  /*2e10*/  FFMA R8, R8, R23, R19 ;  /* 0x0000001708087223 */ /* 0x000fe40000000013 */
[----:B------:R-:W0:Y:S01]  /*2e20*/  LDS.128 R16, [R46+0x2700] ;  /* 0x002700002e107984 */ /* 0x000e220000000c00 */
[C---:B--2---:R-:W-:Y:S01]  /*2e30*/  FFMA R54, R36.reuse, R20, R54 ;  /* 0x0000001424367223 */ /* 0x044fe20000000036 */
[CC--:B------:R-:W-:Y:S01]  /*2e40*/  FFMA R28, R36.reuse, R21.reuse, R28 ;  /* 0x00000015241c7223 */ /* 0x0c0fe2000000001c */
[----:B------:R-:W-:Y:S01]  /*2e50*/  FFMA R29, R36, R22, R29 ;  /* 0x00000016241d7223 */ /* 0x000fe2000000001d */
[C---:B---3--:R-:W-:Y:S01]  /*2e60*/  FFMA R43, R12.reuse, R20, R43 ;  /* 0x000000140c2b7223 */ /* 0x048fe2000000002b */
[C---:B------:R-:W-:Y:S01]  /*2e70*/  FFMA R53, R12.reuse, R21, R53 ;  /* 0x000000150c357223 */ /* 0x040fe20000000035 */
[C---:B------:R-:W-:Y:S01]  /*2e80*/  FFMA R51, R12.reuse, R22, R51 ;  /* 0x000000160c337223 */ /* 0x040fe20000000033 */
        /* <DEDUP_REMOVED lines=22> */
[----:B------:R-:W1:Y:S01]  /*2ff0*/  LDS.128 R24, [R46+0x2800] ;  /* 0x002800002e187984 */ /* 0x000e620000000c00 */
[----:B------:R-:W-:Y:S01]  /*3000*/  FFMA R52, R14, R7, R52 ;  /* 0x000000070e347223 */ /* 0x000fe20000000034 */
[----:B0-----:R-:W-:Y:S01]  /*3010*/  FFMA R43, R16, R15, R43 ;  /* 0x0000000f102b7223 */ /* 0x001fe2000000002b */
[C---:B------:R-:W-:Y:S01]  /*3020*/  FFMA R53, R15.reuse, R17, R53 ;  /* 0x000000110f357223 */ /* 0x040fe20000000035 */
[C---:B------:R-:W-:Y:S01]  /*3030*/  FFMA R51, R15.reuse, R18, R51 ;  /* 0x000000120f337223 */ /* 0x040fe20000000033 */
[----:B------:R-:W-:-:S02]  /*3040*/  FFMA R52, R15, R19, R52 ;  /* 0x000000130f347223 */ /* 0x000fc40000000034 */
        /* <DEDUP_REMOVED lines=12> */
[----:B------:R-:W-:-:S02]  /*3110*/  FFMA R8, R10, R7, R8 ;  /* 0x000000070a087223 */ /* 0x000fc40000000008 */
[----:B------:R-:W2:Y:S01]  /*3120*/  LDS.128 R4, [R45+0x1a0] ;  /* 0x0001a0002d047984 */ /* 0x000ea20000000c00 */
[C---:B------:R-:W-:Y:S01]  /*3130*/  FFMA R48, R16.reuse, R35, R48 ;  /* 0x0000002310307223 */ /* 0x040fe20000000030 */
[C---:B------:R-:W-:Y:S01]  /*3140*/  FFMA R49, R35.reuse, R17, R49 ;  /* 0x0000001123317223 */ /* 0x040fe20000000031 */
[CC--:B------:R-:W-:Y:S01]  /*3150*/  FFMA R50, R35.reuse, R18.reuse, R50 ;  /* 0x0000001223327223 */ /* 0x0c0fe20000000032 */
[----:B------:R-:W-:Y:S01]  /*3160*/  FFMA R9, R35, R19, R32 ;  /* 0x0000001323097223 */ /* 0x000fe20000000020 */
[C---:B------:R-:W-:Y:S01]  /*3170*/  FFMA R54, R16.reuse, R39, R54 ;  /* 0x0000002710367223 */ /* 0x040fe20000000036 */
[C---:B------:R-:W-:Y:S01]  /*3180*/  FFMA R36, R39.reuse, R17, R28 ;  /* 0x0000001127247223 */ /* 0x040fe2000000001c */
[C---:B------:R-:W-:Y:S01]  /*3190*/  FFMA R37, R39.reuse, R18, R29 ;  /* 0x0000001227257223 */ /* 0x040fe2000000001d */
[----:B------:R-:W-:Y:S01]  /*31a0*/  FFMA R39, R39, R19, R30 ;  /* 0x0000001327277223 */ /* 0x000fe2000000001e */
[----:B------:R-:W3:Y:S01]  /*31b0*/  LDS.128 R32, [R46+0x2900] ;  /* 0x002900002e207984 */ /* 0x000ee20000000c00 */
[----:B------:R-:W-:Y:S01]  /*31c0*/  FFMA R40, R16, R11, R40 ;  /* 0x0000000b10287223 */ /* 0x000fe20000000028 */
[----:B------:R-:W-:-:S02]  /*31d0*/  FFMA R41, R11, R17, R41 ;  /* 0x000000110b297223 */ /* 0x000fc40000000029 */
[----:B------:R-:W4:Y:S01]  /*31e0*/  LDS.128 R28, [R45+0x2a0] ;  /* 0x0002a0002d1c7984 */ /* 0x000f220000000c00 */
[C---:B-1----:R-:W-:Y:S01]  /*31f0*/  FFMA R48, R20.reuse, R24, R48 ;  /* 0x0000001814307223 */ /* 0x042fe20000000030 */
[C---:B------:R-:W-:Y:S01]  /*3200*/  FFMA R49, R20.reuse, R25, R49 ;  /* 0x0000001914317223 */ /* 0x040fe20000000031 */
[C---:B------:R-:W-:Y:S01]  /*3210*/  FFMA R50, R20.reuse, R26, R50 ;  /* 0x0000001a14327223 */ /* 0x040fe20000000032 */
[C---:B------:R-:W-:Y:S01]  /*3220*/  FFMA R42, R11.reuse, R18, R42 ;  /* 0x000000120b2a7223 */ /* 0x040fe2000000002a */
[----:B------:R-:W-:Y:S01]  /*3230*/  FFMA R19, R11, R19, R8 ;  /* 0x000000130b137223 */ /* 0x000fe20000000008 */
        /* <DEDUP_REMOVED lines=23> */
[----:B-1----:R-:W-:Y:S01]  /*33b0*/  FFMA R54, R8, R6, R54 ;  /* 0x0000000608367223 */ /* 0x002fe20000000036 */
        /* <DEDUP_REMOVED lines=10> */
[----:B------:R-:W-:Y:S01]  /*3460*/  FFMA R6, R6, R11, R39 ;  /* 0x0000000b06067223 */ /* 0x000fe20000000027 */
[----:B------:R-:W-:Y:S01]  /*3470*/  LDS.128 R32, [R46+0x2c00] ;  /* 0x002c00002e207984 */ /* 0x000fe20000000c00 */
[----:B------:R-:W-:-:S03]  /*3480*/  FFMA R43, R8, R30, R43 ;  /* 0x0000001e082b7223 */ /* 0x000fc6000000002b */
[----:B------:R-:W1:Y:S01]  /*3490*/  LDS.128 R36, [R45+0xb0] ;  /* 0x0000b0002d247984 */ /* 0x000e620000000c00 */
[C---:B------:R-:W-:Y:S01]  /*34a0*/  FFMA R53, R30.reuse, R9, R53 ;  /* 0x000000091e357223 */ /* 0x040fe20000000035 */
[C---:B------:R-:W-:Y:S01]  /*34b0*/  FFMA R51, R30.reuse, R10, R51 ;  /* 0x0000000a1e337223 */ /* 0x040fe20000000033 */
[----:B------:R-:W-:Y:S01]  /*34c0*/  FFMA R52, R30, R11, R52 ;  /* 0x0000000b1e347223 */ /* 0x000fe20000000034 */
[----:B0-----:R-:W-:Y:S01]  /*34d0*/  FFMA R54, R16, R7, R54 ;  /* 0x0000000710367223 */ /* 0x001fe20000000036 */
[C---:B------:R-:W-:Y:S01]  /*34e0*/  FFMA R28, R7.reuse, R17, R4 ;  /* 0x00000011071c7223 */ /* 0x040fe20000000004 */
[C---:B------:R-:W-:Y:S01]  /*34f0*/  FFMA R29, R7.reuse, R18, R5 ;  /* 0x00000012071d7223 */ /* 0x040fe20000000005 */
[----:B------:R-:W-:Y:S01]  /*3500*/  FFMA R30, R7, R19, R6 ;  /* 0x00000013071e7223 */ /* 0x000fe20000000006 */
[----:B------:R-:W-:Y:S04]  /*3510*/  LDS.128 R24, [R45+0x1b0] ;  /* 0x0001b0002d187984 */ /* 0x000fe80000000c00 */
        /* <DEDUP_REMOVED lines=13> */
[----:B------:R-:W-:-:S02]  /*35f0*/  FFMA R13, R23, R19, R20 ;  /* 0x00000013170d7223 */ /* 0x000fc40000000014 */
[----:B------:R-:W3:Y:S01]  /*3600*/  LDS.128 R20, [R46+0x2d00] ;  /* 0x002d00002e147984 */ /* 0x000ee20000000c00 */
[----:B------:R-:W-:Y:S01]  /*3610*/  FFMA R52, R31, R19, R52 ;  /* 0x000000131f347223 */ /* 0x000fe20000000034 */
[C---:B------:R-:W-:Y:S01]  /*3620*/  FFMA R40, R16.reuse, R15, R40 ;  /* 0x0000000f10287223 */ /* 0x040fe20000000028 */
[C---:B------:R-:W-:Y:S01]  /*3630*/  FFMA R41, R15.reuse, R17, R41 ;  /* 0x000000110f297223 */ /* 0x040fe20000000029 */
[C---:B------:R-:W-:Y:S01]  /*3640*/  FFMA R42, R15.reuse, R18, R42 ;  /* 0x000000120f2a7223 */ /* 0x040fe2000000002a */
[----:B------:R-:W-:Y:S01]  /*3650*/  FFMA R19, R15, R19, R12 ;  /* 0x000000130f137223 */ /* 0x000fe2000000000c */
[----:B------:R-:W-:Y:S01]  /*3660*/  FFMA R43, R16, R31, R43 ;  /* 0x0000001f102b7223 */ /* 0x000fe2000000002b */
[----:B------:R-:W-:Y:S01]  /*3670*/  FFMA R53, R31, R17, R53 ;  /* 0x000000111f357223 */ /* 0x000fe20000000035 */
[C---:B-1----:R-:W-:Y:S01]  /*3680*/  FFMA R48, R36.reuse, R32, R48 ;  /* 0x0000002024307223 */ /* 0x042fe20000000030 */
[C---:B------:R-:W-:Y:S01]  /*3690*/  FFMA R49, R36.reuse, R33, R49 ;  /* 0x0000002124317223 */ /* 0x040fe20000000031 */
[C---:B------:R-:W-:Y:S01]  /*36a0*/  FFMA R50, R36.reuse, R34, R50 ;  /* 0x0000002224327223 */ /* 0x040fe20000000032 */
[----:B------:R-:W-:-:S02]  /*36b0*/  FFMA R36, R36, R35, R13 ;  /* 0x0000002324247223 */ /* 0x000fc4000000000d */
[----:B------:R-:W1:Y:S01]  /*36c0*/  LDS.128 R12, [R46+0x2e00] ;  /* 0x002e00002e0c7984 */ /* 0x000e620000000c00 */
[----:B------:R-:W-:Y:S01]  /*36d0*/  FFMA R51, R31, R18, R51 ;  /* 0x000000121f337223 */ /* 0x000fe20000000033 */
[C---:B0-----:R-:W-:Y:S01]  /*36e0*/  FFMA R40, R4.reuse, R32, R40 ;  /* 0x0000002004287223 */ /* 0x041fe20000000028 */
[C---:B------:R-:W-:Y:S01]  /*36f0*/  FFMA R41, R4.reuse, R33, R41 ;  /* 0x0000002104297223 */ /* 0x040fe20000000029 */
[CC--:B------:R-:W-:Y:S01]  /*3700*/  FFMA R42, R4.reuse, R34.reuse, R42 ;  /* 0x00000022042a7223 */ /* 0x0c0fe2000000002a */
[----:B------:R-:W-:Y:S02]  /*3710*/  FFMA R4, R4, R35, R19 ;  /* 0x0000002304047223 */ /* 0x000fe40000000013 */
[----:B------:R-:W0:Y:S01]  /*3720*/  LDS.128 R16, [R46+0x2f00] ;  /* 0x002f00002e107984 */ /* 0x000e220000000c00 */
[----:B------:R-:W-:Y:S01]  /*3730*/  FFMA R29, R24, R34, R29 ;  /* 0x00000022181d7223 */ /* 0x000fe2000000001d */
[C---:B--2---:R-:W-:Y:S01]  /*3740*/  FFMA R43, R8.reuse, R32, R43 ;  /* 0x00000020082b7223 */ /* 0x044fe2000000002b */
[C---:B------:R-:W-:Y:S01]  /*3750*/  FFMA R53, R8.reuse, R33, R53 ;  /* 0x0000002108357223 */ /* 0x040fe20000000035 */
[C---:B------:R-:W-:Y:S01]  /*3760*/  FFMA R51, R8.reuse, R34, R51 ;  /* 0x0000002208337223 */ /* 0x040fe20000000033 */
[----:B------:R-:W-:Y:S01]  /*3770*/  FFMA R52, R8, R35, R52 ;  /* 0x0000002308347223 */ /* 0x000fe20000000034 */
[-C--:B---3--:R-:W-:Y:S01]  /*3780*/  FFMA R29, R25, R22.reuse, R29 ;  /* 0x00000016191d7223 */ /* 0x088fe2000000001d */
[----:B------:R-:W-:Y:S01]  /*3790*/  FFMA R43, R20, R9, R43 ;  /* 0x00000009142b7223 */ /* 0x000fe2000000002b */
[C---:B------:R-:W-:Y:S01]  /*37a0*/  FFMA R53, R9.reuse, R21, R53 ;  /* 0x0000001509357223 */ /* 0x040fe20000000035 */
[C---:B------:R-:W-:Y:S01]  /*37b0*/  FFMA R51, R9.reuse, R22, R51 ;  /* 0x0000001609337223 */ /* 0x040fe20000000033 */
[----:B------:R-:W-:Y:S01]  /*37c0*/  FFMA R52, R9, R23, R52 ;  /* 0x0000001709347223 */ /* 0x000fe20000000034 */
[C---:B------:R-:W-:Y:S01]  /*37d0*/  FFMA R54, R24.reuse, R32, R54 ;  /* 0x0000002018367223 */ /* 0x040fe20000000036 */
[C---:B------:R-:W-:Y:S01]  /*37e0*/  FFMA R28, R24.reuse, R33, R28 ;  /* 0x00000021181c7223 */ /* 0x040fe2000000001c */
[----:B------:R-:W-:Y:S01]  /*37f0*/  FFMA R30, R24, R35, R30 ;  /* 0x00000023181e7223 */ /* 0x000fe2000000001e */
[C---:B------:R-:W-:Y:S01]  /*3800*/  FFMA R48, R20.reuse, R37, R48 ;  /* 0x0000002514307223 */ /* 0x040fe20000000030 */
[C---:B------:R-:W-:Y:S01]  /*3810*/  FFMA R49, R37.reuse, R21, R49 ;  /* 0x0000001525317223 */ /* 0x040fe20000000031 */
[C---:B------:R-:W-:Y:S01]  /*3820*/  FFMA R50, R37.reuse, R22, R50 ;  /* 0x0000001625327223 */ /* 0x040fe20000000032 */
[----:B------:R-:W-:Y:S01]  /*3830*/  FFMA R36, R37, R23, R36 ;  /* 0x0000001725247223 */ /* 0x000fe20000000024 */
[----:B------:R-:W-:Y:S01]  /*3840*/  FFMA R54, R20, R25, R54 ;  /* 0x0000001914367223 */ /* 0x000fe20000000036 */
        /* <DEDUP_REMOVED lines=9> */
[C---:B------:R-:W-:Y:S01]  /*38e0*/  FFMA R42, R5.reuse, R22, R42 ;  /* 0x00000016052a7223 */ /* 0x040fe2000000002a */
[----:B------:R-:W-:Y:S01]  /*38f0*/  FFMA R4, R5, R23, R4 ;  /* 0x0000001705047223 */ /* 0x000fe20000000004 */
[----:B------:R-:W-:Y:S01]  /*3900*/  LDS.128 R32, [R46+0x3100] ;  /* 0x003100002e207984 */ /* 0x000fe20000000c00 */
[-C--:B0-----:R-:W-:Y:S01]  /*3910*/  FFMA R37, R27, R18.reuse, R8 ;  /* 0x000000121b257223 */ /* 0x081fe20000000008 */
[----:B------:R-:W-:Y:S01]  /*3920*/  FFMA R43, R16, R11, R43 ;  /* 0x0000000b102b7223 */ /* 0x000fe2000000002b */
[C---:B------:R-:W-:Y:S01]  /*3930*/  FFMA R53, R11.reuse, R17, R53 ;  /* 0x000000110b357223 */ /* 0x040fe20000000035 */
[C---:B------:R-:W-:Y:S01]  /*3940*/  FFMA R51, R11.reuse, R18, R51 ;  /* 0x000000120b337223 */ /* 0x040fe20000000033 */
[----:B------:R-:W-:Y:S01]  /*3950*/  FFMA R52, R11, R19, R52 ;  /* 0x000000130b347223 */ /* 0x000fe20000000034 */
[----:B------:R-:W-:Y:S04]  /*3960*/  LDS.128 R20, [R46+0x3000] ;  /* 0x003000002e147984 */ /* 0x000fe80000000c00 */
[----:B------:R-:W0:Y:S01]  /*3970*/  LDS.128 R8, [R45+0x3c0] ;  /* 0x0003c0002d087984 */ /* 0x000e220000000c00 */
[----:B------:R-:W-:Y:S01]  /*3980*/  FFMA R54, R12, R26, R54 ;  /* 0x0000001a0c367223 */ /* 0x000fe20000000036 */
[-C--:B------:R-:W-:Y:S01]  /*3990*/  FFMA R5, R26, R13.reuse, R28 ;  /* 0x0000000d1a057223 */ /* 0x080fe2000000001c */
        /* <DEDUP_REMOVED lines=9> */
[----:B------:R-:W1:Y:S04]  /*3a30*/  LDS.128 R28, [R45+0xc0] ;  /* 0x0000c0002d1c7984 */ /* 0x000e680000000c00 */
[----:B------:R-:W2:Y:S01]  /*3a40*/  LDS.128 R12, [R45+0x1c0] ;  /* 0x0001c0002d0c7984 */ /* 0x000ea20000000c00 */
[C---:B------:R-:W-:Y:S01]  /*3a50*/  FFMA R48, R16.reuse, R39, R48 ;  /* 0x0000002710307223 */ /* 0x040fe20000000030 */
[C---:B------:R-:W-:Y:S01]  /*3a60*/  FFMA R49, R39.reuse, R17, R49 ;  /* 0x0000001127317223 */ /* 0x040fe20000000031 */
[CC--:B------:R-:W-:Y:S01]  /*3a70*/  FFMA R50, R39.reuse, R18.reuse, R50 ;  /* 0x0000001227327223 */ /* 0x0c0fe20000000032 */
[-C--:B------:R-:W-:Y:S01]  /*3a80*/  FFMA R39, R39, R19.reuse, R36 ;  /* 0x0000001327277223 */ /* 0x080fe20000000024 */
[C---:B------:R-:W-:Y:S01]  /*3a90*/  FFMA R38, R27.reuse, R19, R26 ;  /* 0x000000131b267223 */ /* 0x040fe2000000001a */
[----:B------:R-:W-:Y:S01]  /*3aa0*/  FFMA R36, R27, R17, R5 ;  /* 0x000000111b247223 */ /* 0x000fe20000000005 */
[C---:B------:R-:W-:Y:S01]  /*3ab0*/  FFMA R40, R16.reuse, R7, R40 ;  /* 0x0000000710287223 */ /* 0x040fe20000000028 */
[C---:B------:R-:W-:Y:S01]  /*3ac0*/  FFMA R41, R7.reuse, R17, R41 ;  /* 0x0000001107297223 */ /* 0x040fe20000000029 */
[C---:B------:R-:W-:Y:S01]  /*3ad0*/  FFMA R42, R7.reuse, R18, R42 ;  /* 0x00000012072a7223 */ /* 0x040fe2000000002a */
[----:B------:R-:W-:Y:S01]  /*3ae0*/  FFMA R19, R7, R19, R4 ;  /* 0x0000001307137223 */ /* 0x000fe20000000004 */
[----:B------:R-:W-:Y:S01]  /*3af0*/  FFMA R54, R16, R27, R54 ;  /* 0x0000001b10367223 */ /* 0x000fe20000000036 */
        /* <DEDUP_REMOVED lines=15> */
[C---:B------:R-:W-:Y:S01]  /*3bf0*/  FFMA R48, R32.reuse, R29, R48 ;  /* 0x0000001d20307223 */ /* 0x040fe20000000030 */
[C---:B------:R-:W-:Y:S01]  /*3c00*/  FFMA R49, R29.reuse, R33, R49 ;  /* 0x000000211d317223 */ /* 0x040fe20000000031 */
[-C--:B------:R-:W-:Y:S01]  /*3c10*/  FFMA R50, R29, R34.reuse, R50 ;  /* 0x000000221d327223 */ /* 0x080fe20000000032 */
[C---:B------:R-:W-:Y:S01]  /*3c20*/  FFMA R54, R32.reuse, R13, R54 ;  /* 0x0000000d20367223 */ /* 0x040fe20000000036 */
[C---:B------:R-:W-:Y:S01]  /*3c30*/  FFMA R36, R13.reuse, R33, R36 ;  /* 0x000000210d247223 */ /* 0x040fe20000000024 */
[-C--:B------:R-:W-:Y:S01]  /*3c40*/  FFMA R37, R13, R34.reuse, R37 ;  /* 0x000000220d257223 */ /* 0x080fe20000000025 */
[-C--:B------:R-:W-:Y:S01]  /*3c50*/  FFMA R39, R29, R35.reuse, R39 ;  /* 0x000000231d277223 */ /* 0x080fe20000000027 */
[----:B------:R-:W-:Y:S01]  /*3c60*/  FFMA R38, R13, R35, R38 ;  /* 0x000000230d267223 */ /* 0x000fe20000000026 */
[----:B------:R-:W-:Y:S01]  /*3c70*/  FFMA R40, R32, R9, R40 ;  /* 0x0000000920287223 */ /* 0x000fe20000000028 */
[C---:B------:R-:W-:Y:S01]  /*3c80*/  FFMA R41, R9.reuse, R33, R41 ;  /* 0x0000002109297223 */ /* 0x040fe20000000029 */
[C---:B------:R-:W-:Y:S01]  /*3c90*/  FFMA R42, R9.reuse, R34, R42 ;  /* 0x00000022092a7223 */ /* 0x040fe2000000002a */
[----:B------:R-:W-:Y:S01]  /*3ca0*/  FFMA R8, R9, R35, R8 ;  /* 0x0000002309087223 */ /* 0x000fe20000000008 */
[----:B---3--:R-:W-:Y:S01]  /*3cb0*/  FFMA R48, R4, R30, R48 ;  /* 0x0000001e04307223 */ /* 0x008fe20000000030 */
[CC--:B------:R-:W-:Y:S01]  /*3cc0*/  FFMA R49, R30.reuse, R5.reuse, R49 ;  /* 0x000000051e317223 */ /* 0x0c0fe20000000031 */
[----:B------:R-:W-:Y:S01]  /*3cd0*/  FFMA R50, R30, R6, R50 ;  /* 0x000000061e327223 */ /* 0x000fe20000000032 */
[----:B------:R-:W-:Y:S01]  /*3ce0*/  FFMA R54, R4, R14, R54 ;  /* 0x0000000e04367223 */ /* 0x000fe20000000036 */
[C---:B------:R-:W-:Y:S01]  /*3cf0*/  FFMA R9, R14.reuse, R5, R36 ;  /* 0x000000050e097223 */ /* 0x040fe20000000024 */
[----:B------:R-:W-:Y:S01]  /*3d00*/  FFMA R12, R14, R6, R37 ;  /* 0x000000060e0c7223 */ /* 0x000fe20000000025 */
[-C--:B------:R-:W-:Y:S01]  /*3d10*/  FFMA R30, R30, R7.reuse, R39 ;  /* 0x000000071e1e7223 */ /* 0x080fe20000000027 */
[----:B------:R-:W-:Y:S01]  /*3d20*/  FFMA R14, R14, R7, R38 ;  /* 0x000000070e0e7223 */ /* 0x000fe20000000026 */
[C---:B----4-:R-:W-:Y:S01]  /*3d30*/  FFMA R43, R24.reuse, R20, R43 ;  /* 0x00000014182b7223 */ /* 0x050fe2000000002b */
[C---:B------:R-:W-:Y:S01]  /*3d40*/  FFMA R53, R24.reuse, R21, R53 ;  /* 0x0000001518357223 */ /* 0x040fe20000000035 */
[C---:B------:R-:W-:Y:S01]  /*3d50*/  FFMA R51, R24.reuse, R22, R51 ;  /* 0x0000001618337223 */ /* 0x040fe20000000033 */
[----:B------:R-:W-:Y:S01]  /*3d60*/  FFMA R52, R24, R23, R52 ;  /* 0x0000001718347223 */ /* 0x000fe20000000034 */
[----:B------:R-:W-:Y:S01]  /*3d70*/  FFMA R43, R32, R25, R43 ;  /* 0x00000019202b7223 */ /* 0x000fe2000000002b */
[C---:B0-----:R-:W-:Y:S01]  /*3d80*/  FFMA R48, R16.reuse, R31, R48 ;  /* 0x0000001f10307223 */ /* 0x041fe20000000030 */
        /* <DEDUP_REMOVED lines=15> */
[-C--:B------:R-:W-:Y:S01]  /*3e80*/  FFMA R52, R26, R7.reuse, R52 ;  /* 0x000000071a347223 */ /* 0x080fe20000000034 */
[----:B------:R-:W1:Y:S01]  /*3e90*/  LDS.128 R20, [R45+0xd0] ;  /* 0x0000d0002d147984 */ /* 0x000e620000000c00 */
[----:B------:R-:W-:Y:S01]  /*3ea0*/  FFMA R8, R10, R7, R8 ;  /* 0x000000070a087223 */ /* 0x000fe20000000008 */
[----:B------:R-:W-:-:S02]  /*3eb0*/  FFMA R40, R4, R10, R40 ;  /* 0x0000000a04287223 */ /* 0x000fc40000000028 */
[----:B------:R-:W2:Y:S01]  /*3ec0*/  LDS.128 R36, [R45+0x1d0] ;  /* 0x0001d0002d247984 */ /* 0x000ea20000000c00 */
[C---:B------:R-:W-:Y:S01]  /*3ed0*/  FFMA R41, R10.reuse, R5, R41 ;  /* 0x000000050a297223 */ /* 0x040fe20000000029 */
[----:B------:R-:W-:Y:S01]  /*3ee0*/  FFMA R42, R10, R6, R42 ;  /* 0x000000060a2a7223 */ /* 0x000fe2000000002a */
[C---:B------:R-:W-:Y:S01]  /*3ef0*/  FFMA R43, R16.reuse, R27, R43 ;  /* 0x0000001b102b7223 */ /* 0x040fe2000000002b */
        /* <DEDUP_REMOVED lines=8> */
[----:B------:R-:W-:Y:S02]  /*3f80*/  FFMA R19, R11, R19, R8 ;  /* 0x000000130b137223 */ /* 0x000fe40000000008 */
[----:B------:R-:W5:Y:S01]  /*3f90*/  LDS.128 R8, [R46+0x3600] ;  /* 0x003600002e087984 */ /* 0x000f620000000c00 */
[C---:B0-----:R-:W-:Y:S01]  /*3fa0*/  FFMA R40, R12.reuse, R32, R40 ;  /* 0x000000200c287223 */ /* 0x041fe20000000028 */
[C---:B------:R-:W-:Y:S01]  /*3fb0*/  FFMA R41, R12.reuse, R33, R41 ;  /* 0x000000210c297223 */ /* 0x040fe20000000029 */
[C---:B------:R-:W-:Y:S01]  /*3fc0*/  FFMA R42, R12.reuse, R34, R42 ;  /* 0x000000220c2a7223 */ /* 0x040fe2000000002a */
[----:B------:R-:W-:Y:S02]  /*3fd0*/  FFMA R12, R12, R35, R19 ;  /* 0x000000230c0c7223 */ /* 0x000fe40000000013 */
        /* <DEDUP_REMOVED lines=25> */
[----:B-----5:R-:W-:Y:S01]  /*4170*/  FFMA R48, R8, R22, R48 ;  /* 0x0000001608307223 */ /* 0x020fe20000000030 */
        /* <DEDUP_REMOVED lines=17> */
[----:B------:R-:W-:Y:S01]  /*4290*/  FFMA R40, R8, R14, R40 ;  /* 0x0000000e08287223 */ /* 0x000fe20000000028 */
[C---:B------:R-:W-:Y:S01]  /*42a0*/  FFMA R41, R14.reuse, R9, R41 ;  /* 0x000000090e297223 */ /* 0x040fe20000000029 */
[C---:B------:R-:W-:Y:S01]  /*42b0*/  FFMA R42, R14.reuse, R10, R42 ;  /* 0x0000000a0e2a7223 */ /* 0x040fe2000000002a */
[----:B------:R-:W-:Y:S01]  /*42c0*/  FFMA R12, R14, R11, R12 ;  /* 0x0000000b0e0c7223 */ /* 0x000fe2000000000c */
[C---:B0-----:R-:W-:Y:S01]  /*42d0*/  FFMA R48, R16.reuse, R23, R48 ;  /* 0x0000001710307223 */ /* 0x041fe20000000030 */
[C---:B------:R-:W-:Y:S01]  /*42e0*/  FFMA R49, R23.reuse, R17, R49 ;  /* 0x0000001117317223 */ /* 0x040fe20000000031 */
[CC--:B------:R-:W-:Y:S01]  /*42f0*/  FFMA R50, R23.reuse, R18.reuse, R50 ;  /* 0x0000001217327223 */ /* 0x0c0fe20000000032 */
[----:B------:R-:W-:Y:S01]  /*4300*/  FFMA R13, R23, R19, R22 ;  /* 0x00000013170d7223 */ /* 0x000fe20000000016 */
[----:B------:R-:W0:Y:S04]  /*4310*/  LDS.128 R8, [R45+0x2e0] ;  /* 0x0002e0002d087984 */ /* 0x000e280000000c00 */
[----:B------:R-:W2:Y:S04]  /*4320*/  LDS.128 R20, [R45+0x1e0] ;  /* 0x0001e0002d147984 */ /* 0x000ea80000000c00 */
[----:B------:R-:W3:Y:S01]  /*4330*/  LDS.128 R32, [R45+0x3e0] ;  /* 0x0003e0002d207984 */ /* 0x000ee20000000c00 */
[C---:B------:R-:W-:Y:S01]  /*4340*/  FFMA R36, R39.reuse, R17, R4 ;  /* 0x0000001127247223 */ /* 0x040fe20000000004 */
[-C--:B------:R-:W-:Y:S01]  /*4350*/  FFMA R37, R39, R18.reuse, R5 ;  /* 0x0000001227257223 */ /* 0x080fe20000000005 */
[C---:B------:R-:W-:Y:S01]  /*4360*/  FFMA R43, R16.reuse, R7, R43 ;  /* 0x00000007102b7223 */ /* 0x040fe2000000002b */
[C---:B------:R-:W-:Y:S01]  /*4370*/  FFMA R53, R7.reuse, R17, R53 ;  /* 0x0000001107357223 */ /* 0x040fe20000000035 */
[CC--:B------:R-:W-:Y:S01]  /*4380*/  FFMA R51, R7.reuse, R18.reuse, R51 ;  /* 0x0000001207337223 */ /* 0x0c0fe20000000033 */
[-C--:B------:R-:W-:Y:S01]  /*4390*/  FFMA R52, R7, R19.reuse, R52 ;  /* 0x0000001307347223 */ /* 0x080fe20000000034 */
[-C--:B------:R-:W-:Y:S01]  /*43a0*/  FFMA R38, R39, R19.reuse, R38 ;  /* 0x0000001327267223 */ /* 0x080fe20000000026 */
[----:B------:R-:W4:Y:S01]  /*43b0*/  LDS.128 R4, [R46+0x3900] ;  /* 0x003900002e047984 */ /* 0x000f220000000c00 */
[C---:B------:R-:W-:Y:S01]  /*43c0*/  FFMA R19, R15.reuse, R19, R12 ;  /* 0x000000130f137223 */ /* 0x040fe2000000000c */
[C---:B------:R-:W-:Y:S01]  /*43d0*/  FFMA R40, R16.reuse, R15, R40 ;  /* 0x0000000f10287223 */ /* 0x040fe20000000028 */
[C---:B------:R-:W-:Y:S01]  /*43e0*/  FFMA R41, R15.reuse, R17, R41 ;  /* 0x000000110f297223 */ /* 0x040fe20000000029 */
[----:B------:R-:W-:Y:S01]  /*43f0*/  FFMA R42, R15, R18, R42 ;  /* 0x000000120f2a7223 */ /* 0x000fe2000000002a */
[----:B------:R-:W-:Y:S01]  /*4400*/  FFMA R54, R16, R39, R54 ;  /* 0x0000002710367223 */ /* 0x000fe20000000036 */
[C---:B-1----:R-:W-:Y:S01]  /*4410*/  FFMA R48, R24.reuse, R28, R48 ;  /* 0x0000001c18307223 */ /* 0x042fe20000000030 */
[C---:B------:R-:W-:Y:S01]  /*4420*/  FFMA R49, R24.reuse, R29, R49 ;  /* 0x0000001d18317223 */ /* 0x040fe20000000031 */
[C---:B------:R-:W-:Y:S01]  /*4430*/  FFMA R50, R24.reuse, R30, R50 ;  /* 0x0000001e18327223 */ /* 0x040fe20000000032 */
[----:B------:R-:W-:-:S02]  /*4440*/  FFMA R24, R24, R31, R13 ;  /* 0x0000001f18187223 */ /* 0x000fc4000000000d */
[----:B------:R-:W1:Y:S01]  /*4450*/  LDS.128 R12, [R46+0x3a00] ;  /* 0x003a00002e0c7984 */ /* 0x000e620000000c00 */
[-C--:B0-----:R-:W-:Y:S01]  /*4460*/  FFMA R52, R8, R31.reuse, R52 ;  /* 0x0000001f08347223 */ /* 0x081fe20000000034 */
[-C--:B--2---:R-:W-:Y:S01]  /*4470*/  FFMA R38, R20, R31.reuse, R38 ;  /* 0x0000001f14267223 */ /* 0x084fe20000000026 */
[----:B---3--:R-:W-:Y:S02]  /*4480*/  FFMA R31, R32, R31, R19 ;  /* 0x0000001f201f7223 */ /* 0x008fe40000000013 */
[----:B------:R-:W0:Y:S01]  /*4490*/  LDS.128 R16, [R46+0x3b00] ;  /* 0x003b00002e107984 */ /* 0x000e220000000c00 */
[C---:B------:R-:W-:Y:S01]  /*44a0*/  FFMA R54, R20.reuse, R28, R54 ;  /* 0x0000001c14367223 */ /* 0x040fe20000000036 */
[CC--:B------:R-:W-:Y:S01]  /*44b0*/  FFMA R36, R20.reuse, R29.reuse, R36 ;  /* 0x0000001d14247223 */ /* 0x0c0fe20000000024 */
[----:B------:R-:W-:Y:S01]  /*44c0*/  FFMA R37, R20, R30, R37 ;  /* 0x0000001e14257223 */ /* 0x000fe20000000025 */
[C---:B------:R-:W-:Y:S01]  /*44d0*/  FFMA R43, R8.reuse, R28, R43 ;  /* 0x0000001c082b7223 */ /* 0x040fe2000000002b */
[CC--:B------:R-:W-:Y:S01]  /*44e0*/  FFMA R53, R8.reuse, R29.reuse, R53 ;  /* 0x0000001d08357223 */ /* 0x0c0fe20000000035 */
[----:B------:R-:W-:Y:S01]  /*44f0*/  FFMA R51, R8, R30, R51 ;  /* 0x0000001e08337223 */ /* 0x000fe20000000033 */
        /* <DEDUP_REMOVED lines=15> */
[----:B------:R-:W-:Y:S01]  /*45f0*/  FFMA R8, R4, R33, R40 ;  /* 0x0000002104087223 */ /* 0x000fe20000000028 */
[C---:B------:R-:W-:Y:S01]  /*4600*/  FFMA R9, R33.reuse, R5, R41 ;  /* 0x0000000521097223 */ /* 0x040fe20000000029 */
        /* <DEDUP_REMOVED lines=13> */
[----:B------:R-:W-:Y:S01]  /*46e0*/  FFMA R31, R33, R7, R31 ;  /* 0x00000007211f7223 */ /* 0x000fe2000000001f */
[----:B------:R-:W-:Y:S01]  /*46f0*/  LDS.128 R36, [R45+0x1f0] ;  /* 0x0001f0002d247984 */ /* 0x000fe20000000c00 */
[----:B------:R-:W-:Y:S01]  /*4700*/  FFMA R26, R12, R34, R8 ;  /* 0x000000220c1a7223 */ /* 0x000fe20000000008 */
[----:B0-----:R-:W-:Y:S01]  /*4710*/  FFMA R48, R16, R27, R48 ;  /* 0x0000001b10307223 */ /* 0x001fe20000000030 */
[C---:B------:R-:W-:Y:S01]  /*4720*/  FFMA R49, R27.reuse, R17, R49 ;  /* 0x000000111b317223 */ /* 0x040fe20000000031 */
[----:B------:R-:W0:Y:S01]  /*4730*/  LDS.128 R4, [R46+0x3c00] ;  /* 0x003c00002e047984 */ /* 0x000e220000000c00 */
[CC--:B------:R-:W-:Y:S01]  /*4740*/  FFMA R50, R27.reuse, R18.reuse, R50 ;  /* 0x000000121b327223 */ /* 0x0c0fe20000000032 */
[----:B------:R-:W-:Y:S01]  /*4750*/  FFMA R24, R27, R19, R24 ;  /* 0x000000131b187223 */ /* 0x000fe20000000018 */
[----:B------:R-:W-:Y:S01]  /*4760*/  FFMA R30, R34, R13, R9 ;  /* 0x0000000d221e7223 */ /* 0x000fe20000000009 */
[----:B------:R-:W-:Y:S01]  /*4770*/  FFMA R27, R16, R11, R22 ;  /* 0x0000000b101b7223 */ /* 0x000fe20000000016 */
[C---:B------:R-:W-:Y:S01]  /*4780*/  FFMA R53, R11.reuse, R17, R53 ;  /* 0x000000110b357223 */ /* 0x040fe20000000035 */
[C---:B------:R-:W-:Y:S01]  /*4790*/  FFMA R51, R11.reuse, R18, R51 ;  /* 0x000000120b337223 */ /* 0x040fe20000000033 */
[----:B------:R-:W-:Y:S01]  /*47a0*/  FFMA R52, R11, R19, R52 ;  /* 0x000000130b347223 */ /* 0x000fe20000000034 */
[C---:B------:R-:W-:Y:S01]  /*47b0*/  FFMA R28, R34.reuse, R14, R20 ;  /* 0x0000000e221c7223 */ /* 0x040fe20000000014 */
[----:B------:R-:W-:Y:S01]  /*47c0*/  FFMA R31, R34, R15, R31 ;  /* 0x0000000f221f7223 */ /* 0x000fe2000000001f */
[----:B------:R-:W1:Y:S04]  /*47d0*/  LDS.128 R8, [R45+0x3f0] ;  /* 0x0003f0002d087984 */ /* 0x000e680000000c00 */
        /* <DEDUP_REMOVED lines=33> */
[----:B------:R-:W-:Y:S01]  /*49f0*/  MOV R41, UR20 ;  /* 0x0000001400297c02 */ /* 0x000fe20008000f00 */
[----:B------:R-:W-:Y:S01]  /*4a00*/  UIADD3 UR6, UPT, UPT, UR6, 0x1, URZ ;  /* 0x0000000106067890 */ /* 0x000fe2000fffe0ff */
[C---:B------:R-:W-:Y:S01]  /*4a10*/  FFMA R53, R37.reuse, R21, R32 ;  /* 0x0000001525357223 */ /* 0x040fe20000000020 */
[----:B------:R-:W-:Y:S01]  /*4a20*/  FFMA R25, R37, R22, R25 ;  /* 0x0000001625197223 */ /* 0x000fe20000000019 */
[----:B------:R-:W-:Y:S01]  /*4a30*/  LEA R0, R41, R0, 0x6 ;  /* 0x0000000029007211 */ /* 0x000fe200078e30ff */
[C---:B------:R-:W-:Y:S01]  /*4a40*/  FFMA R41, R20.reuse, R37, R54 ;  /* 0x0000002514297223 */ /* 0x040fe20000000036 */
[----:B------:R-:W-:Y:S01]  /*4a50*/  FFMA R36, R37, R23, R36 ;  /* 0x0000001725247223 */ /* 0x000fe20000000024 */
[----:B------:R-:W-:Y:S01]  /*4a60*/  UISETP.NE.AND UP0, UPT, UR6, URZ, UPT ;  /* 0x000000ff0600728c */ /* 0x000fe2000bf05270 */
        /* <DEDUP_REMOVED lines=8> */
[C---:B-----5:R-:W-:Y:S01]  /*4af0*/  FFMA R9, R16.reuse, R38, R41 ;  /* 0x0000002610097223 */ /* 0x060fe20000000029 */
[----:B------:R-:W-:Y:S01]  /*4b00*/  FFMA R27, R16, R14, R27 ;  /* 0x0000000e101b7223 */ /* 0x000fe2000000001b */
[C---:B------:R-:W-:Y:S01]  /*4b10*/  FFMA R26, R14.reuse, R17, R37 ;  /* 0x000000110e1a7223 */ /* 0x040fe20000000025 */
[C---:B------:R-:W-:Y:S01]  /*4b20*/  FFMA R51, R14.reuse, R18, R51 ;  /* 0x000000120e337223 */ /* 0x040fe20000000033 */
[----:B------:R-:W-:Y:S01]  /*4b30*/  FFMA R52, R14, R19, R52 ;  /* 0x000000130e347223 */ /* 0x000fe20000000034 */
[----:B------:R-:W-:Y:S01]  /*4b40*/  FFMA R31, R16, R42, R31 ;  /* 0x0000002a101f7223 */ /* 0x000fe2000000001f */
[CC--:B------:R-:W-:Y:S01]  /*4b50*/  FFMA R12, R42.reuse, R17.reuse, R49 ;  /* 0x000000112a0c7223 */ /* 0x0c0fe20000000031 */
[-C--:B------:R-:W-:Y:S01]  /*4b60*/  FFMA R35, R42, R18.reuse, R35 ;  /* 0x000000122a237223 */ /* 0x080fe20000000023 */
[CC--:B------:R-:W-:Y:S01]  /*4b70*/  FFMA R20, R38.reuse, R17.reuse, R53 ;  /* 0x0000001126147223 */ /* 0x0c0fe20000000035 */
[----:B------:R-:W-:Y:S01]  /*4b80*/  FFMA R25, R38, R18, R25 ;  /* 0x0000001226197223 */ /* 0x000fe20000000019 */
[----:B------:R-:W-:Y:S01]  /*4b90*/  FFMA R29, R16, R10, R29 ;  /* 0x0000000a101d7223 */ /* 0x000fe2000000001d */
[C---:B------:R-:W-:Y:S01]  /*4ba0*/  FFMA R14, R10.reuse, R17, R21 ;  /* 0x000000110a0e7223 */ /* 0x040fe20000000015 */
[----:B------:R-:W-:Y:S01]  /*4bb0*/  FFMA R33, R10, R18, R33 ;  /* 0x000000120a217223 */ /* 0x000fe20000000021 */
[-C--:B------:R-:W-:Y:S01]  /*4bc0*/  FFMA R24, R42, R19.reuse, R24 ;  /* 0x000000132a187223 */ /* 0x080fe20000000018 */
[-C--:B------:R-:W-:Y:S01]  /*4bd0*/  FFMA R22, R38, R19.reuse, R36 ;  /* 0x0000001326167223 */ /* 0x080fe20000000024 */
[----:B------:R-:W-:Y:S01]  /*4be0*/  FFMA R28, R10, R19, R8 ;  /* 0x000000130a1c7223 */ /* 0x000fe20000000008 */
[----:B------:R-:W-:Y:S01]  /*4bf0*/  IADD3 R2, PT, PT, R2, 0x40, RZ ;  /* 0x0000004002027810 */ /* 0x000fe20007ffe0ff */
[C---:B0-----:R-:W-:Y:S01]  /*4c00*/  FFMA R36, R4.reuse, R39, R9 ;  /* 0x0000002704247223 */ /* 0x041fe20000000009 */
[C---:B------:R-:W-:Y:S01]  /*4c10*/  FFMA R40, R4.reuse, R43, R31 ;  /* 0x0000002b04287223 */ /* 0x040fe2000000001f */
[CC--:B------:R-:W-:Y:S01]  /*4c20*/  FFMA R41, R43.reuse, R5.reuse, R12 ;  /* 0x000000052b297223 */ /* 0x0c0fe2000000000c */
[-C--:B------:R-:W-:Y:S01]  /*4c30*/  FFMA R42, R43, R6.reuse, R35 ;  /* 0x000000062b2a7223 */ /* 0x080fe20000000023 */
        /* <DEDUP_REMOVED lines=10> */
[-C--:B------:R-:W-:Y:S01]  /*4ce0*/  FFMA R19, R15, R7.reuse, R52 ;  /* 0x000000070f137223 */ /* 0x080fe20000000034 */
[----:B------:R-:W-:Y:S01]  /*4cf0*/  FFMA R11, R11, R7, R28 ;  /* 0x000000070b0b7223 */ /* 0x000fe2000000001c */
[----:B------:R-:W-:Y:S06]  /*4d00*/  BAR.SYNC.DEFER_BLOCKING 0x0 ;  /* 0x0000000000007b1d */ /* 0x000fec0000010000 */
[----:B------:R-:W-:Y:S05]  /*4d10*/  BRA.U UP0, `(.L_x_1) ;  /* 0xffffffb500607547 */ /* 0x000fea000b83ffff */
.L_x_0:
[----:B------:R-:W0:Y:S01]  /*4d20*/  S2R R0, SR_TID.X ;  /* 0x0000000000007919 */ /* 0x000e220000002100 */
[----:B------:R-:W1:Y:S01]  /*4d30*/  LDCU UR5, c[0x0][0x39c] ;  /* 0x00007380ff0577ac */ /* 0x000e620008000800 */
[----:B------:R-:W2:Y:S01]  /*4d40*/  LDC.64 R12, c[0x0][0x390] ;  /* 0x0000e400ff0c7b82 */ /* 0x000ea20000000a00 */
[----:B0-----:R-:W-:-:S04]  /*4d50*/  SHF.L.U32 R0, R0, 0x2, RZ ;  /* 0x0000000200007819 */ /* 0x001fc800000006ff */
[----:B------:R-:W-:-:S05]  /*4d60*/  IADD3 R0, PT, PT, R0, UR4, RZ ;  /* 0x0000000400007c10 */ /* 0x000fca000fffe0ff */
[----:B-1----:R-:W-:-:S05]  /*4d70*/  IMAD R3, R47, UR5, R0 ;  /* 0x000000052f037c24 */ /* 0x002fca000f8e0200 */
[C---:B------:R-:W-:Y:S01]  /*4d80*/  IADD3 R5, PT, PT, R3.reuse, UR5, RZ ;  /* 0x0000000503057c10 */ /* 0x040fe2000fffe0ff */
[----:B--2---:R-:W-:-:S03]  /*4d90*/  IMAD.WIDE.U32 R2, R3, 0x4, R12 ;  /* 0x0000000403027825 */ /* 0x004fc600078e000c */
[C---:B------:R-:W-:Y:S01]  /*4da0*/  IADD3 R7, PT, PT, R5.reuse, UR5, RZ ;  /* 0x0000000505077c10 */ /* 0x040fe2000fffe0ff */
[--C-:B------:R-:W-:Y:S01]  /*4db0*/  IMAD.WIDE.U32 R4, R5, 0x4, R12.reuse ;  /* 0x0000000405047825 */ /* 0x100fe200078e000c */
[----:B------:R-:W-:Y:S02]  /*4dc0*/  STG.E.128 desc[UR16][R2.64], R40 ;  /* 0x0000002802007986 */ /* 0x000fe4000c101d10 */
[C---:B------:R-:W-:Y:S01]  /*4dd0*/  IADD3 R15, PT, PT, R7.reuse, UR5, RZ ;  /* 0x00000005070f7c10 */ /* 0x040fe2000fffe0ff */
[--C-:B------:R-:W-:Y:S01]  /*4de0*/  IMAD.WIDE.U32 R6, R7, 0x4, R12.reuse ;  /* 0x0000000407067825 */ /* 0x100fe200078e000c */
[----:B------:R-:W-:Y:S03]  /*4df0*/  STG.E.128 desc[UR16][R4.64], R36 ;  /* 0x0000002404007986 */ /* 0x000fe6000c101d10 */
[----:B------:R-:W-:Y:S01]  /*4e00*/  IMAD.WIDE.U32 R12, R15, 0x4, R12 ;  /* 0x000000040f0c7825 */ /* 0x000fe200078e000c */
[----:B------:R-:W-:Y:S04]  /*4e10*/  STG.E.128 desc[UR16][R6.64], R16 ;  /* 0x0000001006007986 */ /* 0x000fe8000c101d10 */
[----:B------:R-:W-:Y:S01]  /*4e20*/  STG.E.128 desc[UR16][R12.64], R8 ;  /* 0x000000080c007986 */ /* 0x000fe2000c101d10 */
[----:B------:R-:W-:Y:S05]  /*4e30*/  EXIT ;  /* 0x000000000000794d */ /* 0x000fea0003800000 */
.L_x_2:
[----:B------:R-:W-:-:S00]  /*4e40*/  BRA `(.L_x_2) ;  /* 0xfffffffc00fc7947 */ /* 0x000fc0000383ffff */
[----:B------:R-:W-:-:S00]  /*4e50*/  NOP ;  /* 0x0000000000007918 */ /* 0x000fc00000000000 */
        /* <DEDUP_REMOVED lines=10> */
.L_x_3:


//--------------------- .nv.shared._Z16matmul_vectorizePfS_S_iii --------------------------
	.section	.nv.shared._Z16matmul_vectorizePfS_S_iii,"aw",@nobits
	.sectionflags	@""
	.align	4
.nv.shared._Z16matmul_vectorizePfS_S_iii:
	.zero		33792


//--------------------- .nv.shared.reserved.0     --------------------------
	.section	.nv.shared.reserved.0,"aw",@nobits
	.weak		__nv_reservedSMEM_offset_0_alias
	.size		__nv_reservedSMEM_offset_0_alias, 0, 64
	.other		__nv_reservedSMEM_offset_0_alias,@"STO_CUDA_RESERVED_SHARED STV_DEFAULT"
__nv_reservedSMEM_offset_0_alias:
	.zero		0
	.zero		64


//--------------------- .nv.constant0._Z16matmul_vectorizePfS_S_iii --------------------------
	.section	.nv.constant0._Z16matmul_vectorizePfS_S_iii,"a",@progbits
	.sectionflags	@""
	.align	4
.nv.constant0._Z16matmul_vectorizePfS_S_iii:
	.zero		932


//--------------------- SYMBOLS --------------------------

	.type		.nv.reservedSmem.offset0,@object
	.size		.nv.reservedSmem.offset0,0x4
	.type		.nv.reservedSmem.cap,@object
	.size		.nv.reservedSmem.cap,0x4
